//
// Generated by NVIDIA NVVM Compiler
//
// Compiler Build ID: CL-36424714
// Cuda compilation tools, release 13.0, V13.0.88
// Based on NVVM 20.0.0
//

.version 9.0
.target sm_100
.address_size 64

	// .globl	_Z6lookupPdldlS_
// _ZZ6lookupPdldlS_E9sum_cache has been demoted

.visible .entry _Z6lookupPdldlS_(
	.param .u64 .ptr .align 1 _Z6lookupPdldlS__param_0,
	.param .u64 _Z6lookupPdldlS__param_1,
	.param .f64 _Z6lookupPdldlS__param_2,
	.param .u64 _Z6lookupPdldlS__param_3,
	.param .u64 .ptr .align 1 _Z6lookupPdldlS__param_4
)
{
	.reg .pred 	%p<12>;
	.reg .b32 	%r<19>;
	.reg .b64 	%rd<100>;
	.reg .b64 	%fd<98>;
	// demoted variable
	.shared .align 8 .b8 _ZZ6lookupPdldlS_E9sum_cache[1024];
	ld.param.u64 	%rd31, [_Z6lookupPdldlS__param_0];
	ld.param.f64 	%fd9, [_Z6lookupPdldlS__param_2];
	ld.param.u64 	%rd29, [_Z6lookupPdldlS__param_3];
	cvta.to.global.u64 	%rd1, %rd31;
	mov.u32 	%r1, %ntid.x;
	mov.u32 	%r2, %ctaid.x;
	mov.u32 	%r3, %tid.x;
	mad.lo.s32 	%r5, %r1, %r2, %r3;
	cvt.s64.s32 	%rd95, %r5;
	setp.le.s64 	%p1, %rd29, %rd95;
	shl.b32 	%r6, %r3, 3;
	mov.u32 	%r7, _ZZ6lookupPdldlS_E9sum_cache;
	add.s32 	%r4, %r7, %r6;
	@%p1 bra 	$L__BB0_11;
	mad.lo.s32 	%r8, %r2, 10, %r3;
	mad.lo.s32 	%r9, %r3, 10000, %r8;
	cvt.u64.u32 	%rd96, %r9;
	mov.u32 	%r10, %nctaid.x;
	mul.lo.s32 	%r11, %r10, %r1;
	cvt.u64.u32 	%rd4, %r11;
	ld.shared.f64 	%fd97, [%r4];
	add.s64 	%rd32, %rd95, %rd4;
	max.s64 	%rd33, %rd29, %rd32;
	setp.lt.s64 	%p2, %rd32, %rd29;
	selp.u64 	%rd5, 1, 0, %p2;
	add.s64 	%rd34, %rd32, %rd5;
	sub.s64 	%rd6, %rd33, %rd34;
	and.b64  	%rd35, %rd6, -4294967296;
	setp.ne.s64 	%p3, %rd35, 0;
	@%p3 bra 	$L__BB0_3;
	cvt.u32.u64 	%r12, %rd4;
	cvt.u32.u64 	%r13, %rd6;
	div.u32 	%r14, %r13, %r12;
	cvt.u64.u32 	%rd91, %r14;
	bra.uni 	$L__BB0_4;
$L__BB0_3:
	div.u64 	%rd91, %rd6, %rd4;
$L__BB0_4:
	add.s64 	%rd10, %rd91, %rd5;
	and.b64  	%rd36, %rd10, 3;
	setp.eq.s64 	%p4, %rd36, 3;
	@%p4 bra 	$L__BB0_7;
	add.s64 	%rd37, %rd10, 1;
	and.b64  	%rd92, %rd37, 3;
$L__BB0_6:
	.pragma "nounroll";
	mul.lo.s64 	%rd38, %rd96, 16807;
	mul.hi.u64 	%rd39, %rd38, 8589934597;
	sub.s64 	%rd40, %rd38, %rd39;
	shr.u64 	%rd41, %rd40, 1;
	add.s64 	%rd42, %rd41, %rd39;
	shr.u64 	%rd43, %rd42, 30;
	mul.lo.s64 	%rd44, %rd43, 2147483647;
	sub.s64 	%rd96, %rd38, %rd44;
	cvt.rn.f64.u64 	%fd11, %rd96;
	div.rn.f64 	%fd12, %fd11, 0d41DFFFFFFFC00000;
	div.rn.f64 	%fd13, %fd12, %fd9;
	cvt.rzi.s64.f64 	%rd45, %fd13;
	add.s64 	%rd46, %rd45, 1;
	cvt.rn.f64.s64 	%fd14, %rd46;
	mul.f64 	%fd15, %fd9, %fd14;
	sub.f64 	%fd16, %fd15, %fd12;
	cvt.rn.f64.s64 	%fd17, %rd45;
	mul.f64 	%fd18, %fd9, %fd17;
	sub.f64 	%fd19, %fd15, %fd18;
	div.rn.f64 	%fd20, %fd16, %fd19;
	shl.b64 	%rd47, %rd45, 3;
	add.s64 	%rd48, %rd1, %rd47;
	ld.global.f64 	%fd21, [%rd48+8];
	ld.global.f64 	%fd22, [%rd48];
	sub.f64 	%fd23, %fd21, %fd22;
	mul.f64 	%fd24, %fd20, %fd23;
	sub.f64 	%fd25, %fd21, %fd24;
	add.f64 	%fd97, %fd97, %fd25;
	add.s64 	%rd95, %rd95, %rd4;
	add.s64 	%rd92, %rd92, -1;
	setp.ne.s64 	%p5, %rd92, 0;
	@%p5 bra 	$L__BB0_6;
$L__BB0_7:
	setp.lt.u64 	%p6, %rd10, 3;
	@%p6 bra 	$L__BB0_10;
	shl.b64 	%rd20, %rd4, 2;
$L__BB0_9:
	mul.lo.s64 	%rd49, %rd96, 16807;
	mul.hi.u64 	%rd50, %rd49, 8589934597;
	sub.s64 	%rd51, %rd49, %rd50;
	shr.u64 	%rd52, %rd51, 1;
	add.s64 	%rd53, %rd52, %rd50;
	shr.u64 	%rd54, %rd53, 30;
	mul.lo.s64 	%rd55, %rd54, 2147483647;
	sub.s64 	%rd56, %rd49, %rd55;
	cvt.rn.f64.u64 	%fd26, %rd56;
	div.rn.f64 	%fd27, %fd26, 0d41DFFFFFFFC00000;
	div.rn.f64 	%fd28, %fd27, %fd9;
	cvt.rzi.s64.f64 	%rd57, %fd28;
	add.s64 	%rd58, %rd57, 1;
	cvt.rn.f64.s64 	%fd29, %rd58;
	mul.f64 	%fd30, %fd9, %fd29;
	sub.f64 	%fd31, %fd30, %fd27;
	cvt.rn.f64.s64 	%fd32, %rd57;
	mul.f64 	%fd33, %fd9, %fd32;
	sub.f64 	%fd34, %fd30, %fd33;
	div.rn.f64 	%fd35, %fd31, %fd34;
	shl.b64 	%rd59, %rd57, 3;
	add.s64 	%rd60, %rd1, %rd59;
	ld.global.f64 	%fd36, [%rd60+8];
	ld.global.f64 	%fd37, [%rd60];
	sub.f64 	%fd38, %fd36, %fd37;
	mul.f64 	%fd39, %fd35, %fd38;
	sub.f64 	%fd40, %fd36, %fd39;
	add.f64 	%fd41, %fd97, %fd40;
	mul.lo.s64 	%rd61, %rd56, 16807;
	mul.hi.u64 	%rd62, %rd61, 70368744210433;
	shr.u64 	%rd63, %rd62, 13;
	mul.lo.s64 	%rd64, %rd63, 2147483647;
	sub.s64 	%rd65, %rd61, %rd64;
	cvt.rn.f64.u64 	%fd42, %rd65;
	div.rn.f64 	%fd43, %fd42, 0d41DFFFFFFFC00000;
	div.rn.f64 	%fd44, %fd43, %fd9;
	cvt.rzi.s64.f64 	%rd66, %fd44;
	add.s64 	%rd67, %rd66, 1;
	cvt.rn.f64.s64 	%fd45, %rd67;
	mul.f64 	%fd46, %fd9, %fd45;
	sub.f64 	%fd47, %fd46, %fd43;
	cvt.rn.f64.s64 	%fd48, %rd66;
	mul.f64 	%fd49, %fd9, %fd48;
	sub.f64 	%fd50, %fd46, %fd49;
	div.rn.f64 	%fd51, %fd47, %fd50;
	shl.b64 	%rd68, %rd66, 3;
	add.s64 	%rd69, %rd1, %rd68;
	ld.global.f64 	%fd52, [%rd69+8];
	ld.global.f64 	%fd53, [%rd69];
	sub.f64 	%fd54, %fd52, %fd53;
	mul.f64 	%fd55, %fd51, %fd54;
	sub.f64 	%fd56, %fd52, %fd55;
	add.f64 	%fd57, %fd41, %fd56;
	mul.lo.s64 	%rd70, %rd65, 16807;
	mul.hi.u64 	%rd71, %rd70, 70368744210433;
	shr.u64 	%rd72, %rd71, 13;
	mul.lo.s64 	%rd73, %rd72, 2147483647;
	sub.s64 	%rd74, %rd70, %rd73;
	cvt.rn.f64.u64 	%fd58, %rd74;
	div.rn.f64 	%fd59, %fd58, 0d41DFFFFFFFC00000;
	div.rn.f64 	%fd60, %fd59, %fd9;
	cvt.rzi.s64.f64 	%rd75, %fd60;
	add.s64 	%rd76, %rd75, 1;
	cvt.rn.f64.s64 	%fd61, %rd76;
	mul.f64 	%fd62, %fd9, %fd61;
	sub.f64 	%fd63, %fd62, %fd59;
	cvt.rn.f64.s64 	%fd64, %rd75;
	mul.f64 	%fd65, %fd9, %fd64;
	sub.f64 	%fd66, %fd62, %fd65;
	div.rn.f64 	%fd67, %fd63, %fd66;
	shl.b64 	%rd77, %rd75, 3;
	add.s64 	%rd78, %rd1, %rd77;
	ld.global.f64 	%fd68, [%rd78+8];
	ld.global.f64 	%fd69, [%rd78];
	sub.f64 	%fd70, %fd68, %fd69;
	mul.f64 	%fd71, %fd67, %fd70;
	sub.f64 	%fd72, %fd68, %fd71;
	add.f64 	%fd73, %fd57, %fd72;
	mul.lo.s64 	%rd79, %rd74, 16807;
	mul.hi.u64 	%rd80, %rd79, 70368744210433;
	shr.u64 	%rd81, %rd80, 13;
	mul.lo.s64 	%rd82, %rd81, 2147483647;
	sub.s64 	%rd96, %rd79, %rd82;
	cvt.rn.f64.u64 	%fd74, %rd96;
	div.rn.f64 	%fd75, %fd74, 0d41DFFFFFFFC00000;
	div.rn.f64 	%fd76, %fd75, %fd9;
	cvt.rzi.s64.f64 	%rd83, %fd76;
	add.s64 	%rd84, %rd83, 1;
	cvt.rn.f64.s64 	%fd77, %rd84;
	mul.f64 	%fd78, %fd9, %fd77;
	sub.f64 	%fd79, %fd78, %fd75;
	cvt.rn.f64.s64 	%fd80, %rd83;
	mul.f64 	%fd81, %fd9, %fd80;
	sub.f64 	%fd82, %fd78, %fd81;
	div.rn.f64 	%fd83, %fd79, %fd82;
	shl.b64 	%rd85, %rd83, 3;
	add.s64 	%rd86, %rd1, %rd85;
	ld.global.f64 	%fd84, [%rd86+8];
	ld.global.f64 	%fd85, [%rd86];
	sub.f64 	%fd86, %fd84, %fd85;
	mul.f64 	%fd87, %fd83, %fd86;
	sub.f64 	%fd88, %fd84, %fd87;
	add.f64 	%fd97, %fd73, %fd88;
	add.s64 	%rd95, %rd20, %rd95;
	setp.lt.s64 	%p7, %rd95, %rd29;
	@%p7 bra 	$L__BB0_9;
$L__BB0_10:
	st.shared.f64 	[%r4], %fd97;
$L__BB0_11:
	bar.sync 	0;
	setp.lt.u32 	%p8, %r1, 2;
	@%p8 bra 	$L__BB0_16;
	shr.u32 	%r15, %r1, 1;
	cvt.u64.u32 	%rd99, %r15;
	cvt.u64.u32 	%rd26, %r3;
$L__BB0_13:
	setp.le.u64 	%p9, %rd99, %rd26;
	@%p9 bra 	$L__BB0_15;
	cvt.u32.u64 	%r16, %rd99;
	shl.b32 	%r17, %r16, 3;
	add.s32 	%r18, %r4, %r17;
	ld.shared.f64 	%fd89, [%r18];
	ld.shared.f64 	%fd90, [%r4];
	add.f64 	%fd91, %fd89, %fd90;
	st.shared.f64 	[%r4], %fd91;
$L__BB0_15:
	bar.sync 	0;
	shr.u64 	%rd28, %rd99, 1;
	setp.gt.u64 	%p10, %rd99, 1;
	mov.u64 	%rd99, %rd28;
	@%p10 bra 	$L__BB0_13;
$L__BB0_16:
	setp.ne.s32 	%p11, %r3, 0;
	@%p11 bra 	$L__BB0_18;
	ld.param.u64 	%rd90, [_Z6lookupPdldlS__param_4];
	ld.shared.f64 	%fd92, [_ZZ6lookupPdldlS_E9sum_cache];
	cvta.to.global.u64 	%rd87, %rd90;
	mul.wide.u32 	%rd88, %r2, 8;
	add.s64 	%rd89, %rd87, %rd88;
	st.global.f64 	[%rd89], %fd92;
$L__BB0_18:
	ret;

}


// ===== COMPILED SASS (sm_100) =====

	.target	sm_100

	.elftype	@"ET_EXEC"


//--------------------- .note.nv.tkinfo           --------------------------
	.section	.note.nv.tkinfo,"",@"SHT_NOTE"
	.sectionflags	@"SHF_NOTE_NV_TKINFO"
	.tkinfo
        /*0018*/ 	.word	0x00000002
        /*0030*/ 	.string	""
        /*0030*/ 	.string	"ptxas"
        /*0030*/ 	.string	"Cuda compilation tools, release 13.0, V13.0.88"
        /*0030*/ 	.string	"Build cuda_13.0.r13.0/compiler.36424714_0"
        /*0030*/ 	.string	"-arch sm_100 -m 64 "



//--------------------- .note.nv.cuinfo           --------------------------
	.section	.note.nv.cuinfo,"",@"SHT_NOTE"
	.sectionflags	@"SHF_NOTE_NV_CUINFO"
        /*0018*/ 	.short	0x0002
        /*001a*/ 	.short	0x0064
        /*001c*/ 	.short	0x0082
	.zero		2


//--------------------- .nv.info                  --------------------------
	.section	.nv.info,"",@"SHT_CUDA_INFO"
	.align	4


	//----- nvinfo : EIATTR_REGCOUNT
	.align		4
        /*0000*/ 	.byte	0x04, 0x2f
        /*0002*/ 	.short	(.L_1 - .L_0)
	.align		4
.L_0:
        /*0004*/ 	.word	index@(_Z6lookupPdldlS_)
        /*0008*/ 	.word	0x0000002a


	//----- nvinfo : EIATTR_FRAME_SIZE
	.align		4
.L_1:
        /*000c*/ 	.byte	0x04, 0x11
        /*000e*/ 	.short	(.L_3 - .L_2)
	.align		4
.L_2:
        /*0010*/ 	.word	index@($__internal_1_$__cuda_sm20_div_u64)
        /*0014*/ 	.word	0x00000000


	//----- nvinfo : EIATTR_FRAME_SIZE
	.align		4
.L_3:
        /*0018*/ 	.byte	0x04, 0x11
        /*001a*/ 	.short	(.L_5 - .L_4)
	.align		4
.L_4:
        /*001c*/ 	.word	index@($__internal_0_$__cuda_sm20_div_rn_f64_full)
        /*0020*/ 	.word	0x00000000


	//----- nvinfo : EIATTR_FRAME_SIZE
	.align		4
.L_5:
        /*0024*/ 	.byte	0x04, 0x11
        /*0026*/ 	.short	(.L_7 - .L_6)
	.align		4
.L_6:
        /*0028*/ 	.word	index@(_Z6lookupPdldlS_)
        /*002c*/ 	.word	0x00000000


	//----- nvinfo : EIATTR_MIN_STACK_SIZE
	.align		4
.L_7:
        /*0030*/ 	.byte	0x04, 0x12
        /*0032*/ 	.short	(.L_9 - .L_8)
	.align		4
.L_8:
        /*0034*/ 	.word	index@(_Z6lookupPdldlS_)
        /*0038*/ 	.word	0x00000000
.L_9:


//--------------------- .nv.compat                --------------------------
	.section	.nv.compat,"",@"SHT_CUDA_COMPAT_INFO"
	.align	4
        /*0000*/ 	.byte	0x02, 0x09, 0x00, 0x00, 0x02, 0x02, 0x01, 0x00, 0x02, 0x05, 0x05, 0x00, 0x03, 0x07, 0x01, 0x01
        /*0010*/ 	.byte	0x02, 0x03, 0x00, 0x00, 0x02, 0x06, 0x01, 0x00, 0x04, 0x0b, 0x08, 0x00, 0x01, 0x00, 0x00, 0x00
        /*0020*/ 	.byte	0x00, 0x00, 0x00, 0x00


//--------------------- .nv.info._Z6lookupPdldlS_ --------------------------
	.section	.nv.info._Z6lookupPdldlS_,"",@"SHT_CUDA_INFO"
	.sectionflags	@""
	.align	4


	//----- nvinfo : EIATTR_CUDA_API_VERSION
	.align		4
        /*0000*/ 	.byte	0x04, 0x37
        /*0002*/ 	.short	(.L_11 - .L_10)
.L_10:
        /*0004*/ 	.word	0x00000082


	//----- nvinfo : EIATTR_KPARAM_INFO
	.align		4
.L_11:
        /*0008*/ 	.byte	0x04, 0x17
        /*000a*/ 	.short	(.L_13 - .L_12)
.L_12:
        /*000c*/ 	.word	0x00000000
        /*0010*/ 	.short	0x0004
        /*0012*/ 	.short	0x0020
        /*0014*/ 	.byte	0x00, 0xf5, 0x21, 0x00


	//----- nvinfo : EIATTR_KPARAM_INFO
	.align		4
.L_13:
        /*0018*/ 	.byte	0x04, 0x17
        /*001a*/ 	.short	(.L_15 - .L_14)
.L_14:
        /*001c*/ 	.word	0x00000000
        /*0020*/ 	.short	0x0003
        /*0022*/ 	.short	0x0018
        /*0024*/ 	.byte	0x00, 0xf0, 0x21, 0x00


	//----- nvinfo : EIATTR_KPARAM_INFO
	.align		4
.L_15:
        /*0028*/ 	.byte	0x04, 0x17
        /*002a*/ 	.short	(.L_17 - .L_16)
.L_16:
        /*002c*/ 	.word	0x00000000
        /*0030*/ 	.short	0x0002
        /*0032*/ 	.short	0x0010
        /*0034*/ 	.byte	0x00, 0xf0, 0x21, 0x00


	//----- nvinfo : EIATTR_KPARAM_INFO
	.align		4
.L_17:
        /*0038*/ 	.byte	0x04, 0x17
        /*003a*/ 	.short	(.L_19 - .L_18)
.L_18:
        /*003c*/ 	.word	0x00000000
        /*0040*/ 	.short	0x0001
        /*0042*/ 	.short	0x0008
        /*0044*/ 	.byte	0x00, 0xf0, 0x21, 0x00


	//----- nvinfo : EIATTR_KPARAM_INFO
	.align		4
.L_19:
        /*0048*/ 	.byte	0x04, 0x17
        /*004a*/ 	.short	(.L_21 - .L_20)
.L_20:
        /*004c*/ 	.word	0x00000000
        /*0050*/ 	.short	0x0000
        /*0052*/ 	.short	0x0000
        /*0054*/ 	.byte	0x00, 0xf5, 0x21, 0x00


	//----- nvinfo : EIATTR_SPARSE_MMA_MASK
	.align		4
.L_21:
        /*0058*/ 	.byte	0x03, 0x50
        /*005a*/ 	.short	0x0000


	//----- nvinfo : EIATTR_MAXREG_COUNT
	.align		4
        /*005c*/ 	.byte	0x03, 0x1b
        /*005e*/ 	.short	0x00ff


	//----- nvinfo : EIATTR_NUM_BARRIERS
	.align		4
        /*0060*/ 	.byte	0x02, 0x4c
        /*0062*/ 	.byte	0x01
	.zero		1


	//----- nvinfo : EIATTR_MERCURY_ISA_VERSION
	.align		4
        /*0064*/ 	.byte	0x03, 0x5f
        /*0066*/ 	.short	0x0101


	//----- nvinfo : EIATTR_VRC_CTA_INIT_COUNT
	.align		4
        /*0068*/ 	.byte	0x02, 0x4a
	.zero		1
	.zero		1


	//----- nvinfo : EIATTR_EXIT_INSTR_OFFSETS
	.align		4
        /*006c*/ 	.byte	0x04, 0x1c
        /*006e*/ 	.short	(.L_23 - .L_22)


	//   ....[0]....
.L_22:
        /*0070*/ 	.word	0x000029b0


	//   ....[1]....
        /*0074*/ 	.word	0x00002a30


	//----- nvinfo : EIATTR_CRS_STACK_SIZE
	.align		4
.L_23:
        /*0078*/ 	.byte	0x04, 0x1e
        /*007a*/ 	.short	(.L_25 - .L_24)
.L_24:
        /*007c*/ 	.word	0x00000000


	//----- nvinfo : EIATTR_CBANK_PARAM_SIZE
	.align		4
.L_25:
        /*0080*/ 	.byte	0x03, 0x19
        /*0082*/ 	.short	0x0028


	//----- nvinfo : EIATTR_PARAM_CBANK
	.align		4
        /*0084*/ 	.byte	0x04, 0x0a
        /*0086*/ 	.short	(.L_27 - .L_26)
	.align		4
.L_26:
        /*0088*/ 	.word	index@(.nv.constant0._Z6lookupPdldlS_)
        /*008c*/ 	.short	0x0380
        /*008e*/ 	.short	0x0028


	//----- nvinfo : EIATTR_SW_WAR
	.align		4
.L_27:
        /*0090*/ 	.byte	0x04, 0x36
        /*0092*/ 	.short	(.L_29 - .L_28)
.L_28:
        /*0094*/ 	.word	0x00000008
.L_29:


//--------------------- .nv.callgraph             --------------------------
	.section	.nv.callgraph,"",@"SHT_CUDA_CALLGRAPH"
	.align	4
	.sectionentsize	8
	.align		4
        /*0000*/ 	.word	0x00000000
	.align		4
        /*0004*/ 	.word	0xffffffff
	.align		4
        /*0008*/ 	.word	0x00000000
	.align		4
        /*000c*/ 	.word	0xfffffffe
	.align		4
        /*0010*/ 	.word	0x00000000
	.align		4
        /*0014*/ 	.word	0xfffffffd
	.align		4
        /*0018*/ 	.word	0x00000000
	.align		4
        /*001c*/ 	.word	0xfffffffc


//--------------------- .text._Z6lookupPdldlS_    --------------------------
	.section	.text._Z6lookupPdldlS_,"ax",@progbits
	.align	128
        .global         _Z6lookupPdldlS_
        .type           _Z6lookupPdldlS_,@function
        .size           _Z6lookupPdldlS_,(.L_x_50 - _Z6lookupPdldlS_)
        .other          _Z6lookupPdldlS_,@"STO_CUDA_ENTRY STV_DEFAULT"
_Z6lookupPdldlS_:
.text._Z6lookupPdldlS_:
[----:B------:R-:W-:Y:S01]  /*0000*/  LDC R1, c[0x0][0x37c] ;  /* 0x0000df00ff017b82 */ /* 0x000fe20000000800 */
[----:B------:R-:W0:Y:S01]  /*0010*/  S2R R4, SR_CTAID.X ;  /* 0x0000000000047919 */ /* 0x000e220000002500 */
[----:B------:R-:W0:Y:S06]  /*0020*/  LDCU UR8, c[0x0][0x360] ;  /* 0x00006c00ff0877ac */ /* 0x000e2c0008000800 */
[----:B------:R-:W1:Y:S01]  /*0030*/  S2UR UR5, SR_CgaCtaId ;  /* 0x00000000000579c3 */ /* 0x000e620000008800 */
[----:B------:R-:W-:Y:S01]  /*0040*/  BSSY.RECONVERGENT B0, `(.L_x_0) ;  /* 0x0000281000007945 */ /* 0x000fe20003800200 */
[----:B------:R-:W0:Y:S01]  /*0050*/  S2R R5, SR_TID.X ;  /* 0x0000000000057919 */ /* 0x000e220000002100 */
[----:B------:R-:W2:Y:S01]  /*0060*/  LDCU.64 UR10, c[0x0][0x398] ;  /* 0x00007300ff0a77ac */ /* 0x000ea20008000a00 */
[----:B------:R-:W-:Y:S01]  /*0070*/  UMOV UR4, 0x400 ;  /* 0x0000040000047882 */ /* 0x000fe20000000000 */
[----:B------:R-:W3:Y:S01]  /*0080*/  LDCU.64 UR6, c[0x0][0x358] ;  /* 0x00006b00ff0677ac */ /* 0x000ee20008000a00 */
[----:B------:R-:W4:Y:S01]  /*0090*/  LDCU.64 UR14, c[0x0][0x390] ;  /* 0x00007200ff0e77ac */ /* 0x000f220008000a00 */
[----:B------:R-:W0:Y:S01]  /*00a0*/  LDCU.64 UR18, c[0x0][0x390] ;  /* 0x00007200ff1277ac */ /* 0x000e220008000a00 */
[----:B------:R-:W0:Y:S01]  /*00b0*/  LDCU UR9, c[0x0][0x394] ;  /* 0x00007280ff0977ac */ /* 0x000e220008000800 */
[----:B-1----:R-:W-:Y:S01]  /*00c0*/  ULEA UR4, UR5, UR4, 0x18 ;  /* 0x0000000405047291 */ /* 0x002fe2000f8ec0ff */
[----:B------:R-:W1:Y:S01]  /*00d0*/  LDCU UR16, c[0x0][0x394] ;  /* 0x00007280ff1077ac */ /* 0x000e620008000800 */
[----:B------:R-:W1:Y:S01]  /*00e0*/  LDCU.64 UR12, c[0x0][0x380] ;  /* 0x00007000ff0c77ac */ /* 0x000e620008000a00 */
[----:B0-----:R-:W-:Y:S01]  /*00f0*/  IMAD R8, R4, UR8, R5 ;  /* 0x0000000804087c24 */ /* 0x001fe2000f8e0205 */
[----:B------:R-:W0:Y:S02]  /*0100*/  LDCU.64 UR20, c[0x0][0x380] ;  /* 0x00007000ff1477ac */ /* 0x000e240008000a00 */
[----:B------:R-:W-:-:S02]  /*0110*/  LEA R6, R5, UR4, 0x3 ;  /* 0x0000000405067c11 */ /* 0x000fc4000f8e18ff */
[----:B--2---:R-:W-:Y:S01]  /*0120*/  ISETP.GE.U32.AND P0, PT, R8, UR10, PT ;  /* 0x0000000a08007c0c */ /* 0x004fe2000bf06070 */
[----:B------:R-:W2:Y:S01]  /*0130*/  LDCU.64 UR22, c[0x0][0x398] ;  /* 0x00007300ff1677ac */ /* 0x000ea20008000a00 */
[----:B------:R-:W-:-:S04]  /*0140*/  SHF.R.S32.HI R9, RZ, 0x1f, R8 ;  /* 0x0000001fff097819 */ /* 0x000fc80000011408 */
[----:B------:R-:W-:-:S13]  /*0150*/  ISETP.GE.AND.EX P0, PT, R9, UR11, PT, P0 ;  /* 0x0000000b09007c0c */ /* 0x000fda000bf06300 */
[----:B01234-:R-:W-:Y:S05]  /*0160*/  @P0 BRA `(.L_x_1) ;  /* 0x0000002400b80947 */ /* 0x01ffea0003800000 */
[----:B------:R-:W0:Y:S01]  /*0170*/  LDC R7, c[0x0][0x370] ;  /* 0x0000dc00ff077b82 */ /* 0x000e220000000800 */
[----:B------:R1:W2:Y:S01]  /*0180*/  LDS.64 R20, [R6] ;  /* 0x0000000006147984 */ /* 0x0002a20000000a00 */
[----:B------:R-:W-:Y:S01]  /*0190*/  IMAD R18, R4, 0xa, R5 ;  /* 0x0000000a04127824 */ /* 0x000fe200078e0205 */
[----:B------:R-:W-:Y:S01]  /*01a0*/  BSSY.RECONVERGENT B1, `(.L_x_2) ;  /* 0x0000027000017945 */ /* 0x000fe20003800200 */
[----:B------:R-:W-:Y:S02]  /*01b0*/  IMAD.MOV.U32 R19, RZ, RZ, RZ ;  /* 0x000000ffff137224 */ /* 0x000fe400078e00ff */
[----:B------:R-:W-:Y:S02]  /*01c0*/  IMAD R18, R5, 0x2710, R18 ;  /* 0x0000271005127824 */ /* 0x000fe400078e0212 */
[----:B0-----:R-:W-:-:S05]  /*01d0*/  IMAD R7, R7, UR8, RZ ;  /* 0x0000000807077c24 */ /* 0x001fca000f8e02ff */
[----:B------:R-:W-:-:S04]  /*01e0*/  IADD3 R3, P1, PT, R7, R8, RZ ;  /* 0x0000000807037210 */ /* 0x000fc80007f3e0ff */
[C---:B------:R-:W-:Y:S01]  /*01f0*/  ISETP.GE.U32.AND P0, PT, R3.reuse, UR10, PT ;  /* 0x0000000a03007c0c */ /* 0x040fe2000bf06070 */
[----:B------:R-:W-:Y:S01]  /*0200*/  IMAD.X R11, RZ, RZ, R9, P1 ;  /* 0x000000ffff0b7224 */ /* 0x000fe200008e0609 */
[----:B------:R-:W-:-:S04]  /*0210*/  ISETP.GT.U32.AND P1, PT, R3, UR10, PT ;  /* 0x0000000a03007c0c */ /* 0x000fc8000bf24070 */
[C---:B------:R-:W-:Y:S02]  /*0220*/  ISETP.GE.AND.EX P0, PT, R11.reuse, UR11, PT, P0 ;  /* 0x0000000b0b007c0c */ /* 0x040fe4000bf06300 */
[----:B------:R-:W-:Y:S02]  /*0230*/  ISETP.GT.AND.EX P1, PT, R11, UR11, PT, P1 ;  /* 0x0000000b0b007c0c */ /* 0x000fe4000bf24310 */
[----:B------:R-:W-:Y:S02]  /*0240*/  SEL R25, RZ, 0x1, P0 ;  /* 0x00000001ff197807 */ /* 0x000fe40000000000 */
[----:B------:R-:W-:Y:S02]  /*0250*/  SEL R0, R3, UR10, P1 ;  /* 0x0000000a03007c07 */ /* 0x000fe40008800000 */
[----:B------:R-:W-:Y:S02]  /*0260*/  SEL R2, R11, UR11, P1 ;  /* 0x0000000b0b027c07 */ /* 0x000fe40008800000 */
[----:B------:R-:W-:-:S04]  /*0270*/  IADD3 R0, P0, P1, R0, -R3, -R25 ;  /* 0x8000000300007210 */ /* 0x000fc8000791e819 */
[----:B------:R-:W-:-:S04]  /*0280*/  IADD3.X R2, PT, PT, R2, -0x1, ~R11, P0, P1 ;  /* 0xffffffff02027810 */ /* 0x000fc800007e2c0b */
[----:B------:R-:W-:-:S13]  /*0290*/  ISETP.NE.U32.AND P0, PT, R2, RZ, PT ;  /* 0x000000ff0200720c */ /* 0x000fda0003f05070 */
[----:B-12---:R-:W-:Y:S05]  /*02a0*/  @P0 BRA `(.L_x_3) ;  /* 0x0000000000500947 */ /* 0x006fea0003800000 */
[----:B------:R-:W0:Y:S01]  /*02b0*/  I2F.U32.RP R10, R7 ;  /* 0x00000007000a7306 */ /* 0x000e220000209000 */
[----:B------:R-:W-:Y:S01]  /*02c0*/  IMAD.MOV R11, RZ, RZ, -R7 ;  /* 0x000000ffff0b7224 */ /* 0x000fe200078e0a07 */
[----:B------:R-:W-:-:S06]  /*02d0*/  ISETP.NE.U32.AND P2, PT, R7, RZ, PT ;  /* 0x000000ff0700720c */ /* 0x000fcc0003f45070 */
[----:B0-----:R-:W0:Y:S02]  /*02e0*/  MUFU.RCP R10, R10 ;  /* 0x0000000a000a7308 */ /* 0x001e240000001000 */
[----:B0-----:R-:W-:-:S06]  /*02f0*/  VIADD R2, R10, 0xffffffe ;  /* 0x0ffffffe0a027836 */ /* 0x001fcc0000000000 */
[----:B------:R0:W1:Y:S02]  /*0300*/  F2I.FTZ.U32.TRUNC.NTZ R3, R2 ;  /* 0x0000000200037305 */ /* 0x000064000021f000 */
[----:B0-----:R-:W-:Y:S02]  /*0310*/  IMAD.MOV.U32 R2, RZ, RZ, RZ ;  /* 0x000000ffff027224 */ /* 0x001fe400078e00ff */
[----:B-1----:R-:W-:-:S04]  /*0320*/  IMAD R11, R11, R3, RZ ;  /* 0x000000030b0b7224 */ /* 0x002fc800078e02ff */
[----:B------:R-:W-:-:S06]  /*0330*/  IMAD.HI.U32 R3, R3, R11, R2 ;  /* 0x0000000b03037227 */ /* 0x000fcc00078e0002 */
[----:B------:R-:W-:-:S05]  /*0340*/  IMAD.HI.U32 R2, R3, R0, RZ ;  /* 0x0000000003027227 */ /* 0x000fca00078e00ff */
[----:B------:R-:W-:-:S05]  /*0350*/  IADD3 R3, PT, PT, -R2, RZ, RZ ;  /* 0x000000ff02037210 */ /* 0x000fca0007ffe1ff */
[----:B------:R-:W-:Y:S02]  /*0360*/  IMAD R0, R7, R3, R0 ;  /* 0x0000000307007224 */ /* 0x000fe400078e0200 */
[----:B------:R-:W-:-:S03]  /*0370*/  IMAD.MOV.U32 R3, RZ, RZ, RZ ;  /* 0x000000ffff037224 */ /* 0x000fc600078e00ff */
[----:B------:R-:W-:-:S13]  /*0380*/  ISETP.GE.U32.AND P0, PT, R0, R7, PT ;  /* 0x000000070000720c */ /* 0x000fda0003f06070 */
[----:B------:R-:W-:Y:S02]  /*0390*/  @P0 IMAD.IADD R0, R0, 0x1, -R7 ;  /* 0x0000000100000824 */ /* 0x000fe400078e0a07 */
[----:B------:R-:W-:-:S03]  /*03a0*/  @P0 VIADD R2, R2, 0x1 ;  /* 0x0000000102020836 */ /* 0x000fc60000000000 */
[----:B------:R-:W-:-:S13]  /*03b0*/  ISETP.GE.U32.AND P1, PT, R0, R7, PT ;  /* 0x000000070000720c */ /* 0x000fda0003f26070 */
[----:B------:R-:W-:Y:S01]  /*03c0*/  @P1 VIADD R2, R2, 0x1 ;  /* 0x0000000102021836 */ /* 0x000fe20000000000 */
[----:B------:R-:W-:Y:S01]  /*03d0*/  @!P2 LOP3.LUT R2, RZ, R7, RZ, 0x33, !PT ;  /* 0x00000007ff02a212 */ /* 0x000fe200078e33ff */
[----:B------:R-:W-:Y:S06]  /*03e0*/  BRA `(.L_x_4) ;  /* 0x0000000000087947 */ /* 0x000fec0003800000 */
.L_x_3:
[----:B------:R-:W-:-:S07]  /*03f0*/  MOV R10, 0x410 ;  /* 0x00000410000a7802 */ /* 0x000fce0000000f00 */
[----:B------:R-:W-:Y:S05]  /*0400*/  CALL.REL.NOINC `($__internal_1_$__cuda_sm20_div_u64) ;  /* 0x0000002c00247944 */ /* 0x000fea0003c00000 */
.L_x_4:
[----:B------:R-:W-:Y:S05]  /*0410*/  BSYNC.RECONVERGENT B1 ;  /* 0x0000000000017941 */ /* 0x000fea0003800200 */
.L_x_2:
[----:B------:R-:W-:Y:S01]  /*0420*/  IADD3 R25, P1, PT, R2, R25, RZ ;  /* 0x0000001902197210 */ /* 0x000fe20007f3e0ff */
[----:B------:R-:W-:Y:S03]  /*0430*/  BSSY.RECONVERGENT B2, `(.L_x_5) ;  /* 0x000007f000027945 */ /* 0x000fe60003800200 */
[----:B------:R-:W-:Y:S02]  /*0440*/  LOP3.LUT R0, R25, 0x3, RZ, 0xc0, !PT ;  /* 0x0000000319007812 */ /* 0x000fe400078ec0ff */
[----:B------:R-:W-:Y:S02]  /*0450*/  IADD3.X R24, PT, PT, RZ, R3, RZ, P1, !PT ;  /* 0x00000003ff187210 */ /* 0x000fe40000ffe4ff */
[----:B------:R-:W-:-:S04]  /*0460*/  ISETP.NE.U32.AND P0, PT, R0, 0x3, PT ;  /* 0x000000030000780c */ /* 0x000fc80003f05070 */
[----:B------:R-:W-:-:S13]  /*0470*/  ISETP.NE.AND.EX P0, PT, RZ, RZ, PT, P0 ;  /* 0x000000ffff00720c */ /* 0x000fda0003f05300 */
[----:B------:R-:W-:Y:S05]  /*0480*/  @!P0 BRA `(.L_x_6) ;  /* 0x0000000400e48947 */ /* 0x000fea0003800000 */
[----:B------:R-:W-:Y:S02]  /*0490*/  VIADD R28, R25, 0x1 ;  /* 0x00000001191c7836 */ /* 0x000fe40000000000 */
[----:B------:R-:W-:-:S03]  /*04a0*/  IMAD.MOV.U32 R27, RZ, RZ, RZ ;  /* 0x000000ffff1b7224 */ /* 0x000fc600078e00ff */
[----:B------:R-:W-:-:S07]  /*04b0*/  LOP3.LUT R28, R28, 0x3, RZ, 0xc0, !PT ;  /* 0x000000031c1c7812 */ /* 0x000fce00078ec0ff */
.L_x_13:
[----:B------:R-:W-:Y:S01]  /*04c0*/  IMAD R3, R19, 0x41a7, RZ ;  /* 0x000041a713037824 */ /* 0x000fe200078e02ff */
[----:B------:R-:W0:Y:S01]  /*04d0*/  MUFU.RCP64H R11, 2.14748262400000000000e+09 ;  /* 0x41dfffff000b7908 */ /* 0x000e220000001800 */
[----:B------:R-:W-:Y:S01]  /*04e0*/  IMAD.WIDE.U32 R18, R18, 0x41a7, RZ ;  /* 0x000041a712127825 */ /* 0x000fe200078e00ff */
[----:B------:R-:W-:Y:S03]  /*04f0*/  BSSY.RECONVERGENT B3, `(.L_x_7) ;  /* 0x000002c000037945 */ /* 0x000fe60003800200 */
[----:B------:R-:W-:Y:S02]  /*0500*/  IMAD.IADD R19, R19, 0x1, R3 ;  /* 0x0000000113137824 */ /* 0x000fe400078e0203 */
[----:B------:R-:W-:Y:S02]  /*0510*/  IMAD.MOV.U32 R10, RZ, RZ, 0x1 ;  /* 0x00000001ff0a7424 */ /* 0x000fe400078e00ff */
[----:B------:R-:W-:-:S04]  /*0520*/  IMAD.WIDE.U32 R2, R19, 0x5, RZ ;  /* 0x0000000513027825 */ /* 0x000fc800078e00ff */
[----:B------:R-:W-:-:S04]  /*0530*/  IMAD.WIDE.U32 R12, P0, R18, 0x2, R2 ;  /* 0x00000002120c7825 */ /* 0x000fc80007800002 */
[----:B------:R-:W-:Y:S01]  /*0540*/  IMAD.WIDE.U32 R2, R18, 0x5, RZ ;  /* 0x0000000512027825 */ /* 0x000fe200078e00ff */
[----:B------:R-:W-:-:S03]  /*0550*/  MOV R14, R13 ;  /* 0x0000000d000e7202 */ /* 0x000fc60000000f00 */
[----:B------:R-:W-:Y:S01]  /*0560*/  IMAD.X R15, RZ, RZ, RZ, P0 ;  /* 0x000000ffff0f7224 */ /* 0x000fe200000e06ff */
[----:B------:R-:W-:Y:S01]  /*0570*/  IADD3 RZ, P0, PT, R3, R12, RZ ;  /* 0x0000000c03ff7210 */ /* 0x000fe20007f1e0ff */
[----:B------:R-:W-:Y:S02]  /*0580*/  IMAD.MOV.U32 R2, RZ, RZ, -0x400000 ;  /* 0xffc00000ff027424 */ /* 0x000fe400078e00ff */
[----:B------:R-:W-:Y:S02]  /*0590*/  IMAD.MOV.U32 R3, RZ, RZ, 0x41dfffff ;  /* 0x41dfffffff037424 */ /* 0x000fe400078e00ff */
[----:B------:R-:W-:-:S04]  /*05a0*/  IMAD.WIDE.U32.X R14, R19, 0x2, R14, P0 ;  /* 0x00000002130e7825 */ /* 0x000fc800000e040e */
[----:B0-----:R-:W-:Y:S01]  /*05b0*/  DFMA R12, R10, -R2, 1 ;  /* 0x3ff000000a0c742b */ /* 0x001fe20000000802 */
[----:B------:R-:W-:-:S05]  /*05c0*/  IADD3 R17, P0, PT, R18, -R14, RZ ;  /* 0x8000000e12117210 */ /* 0x000fca0007f1e0ff */
[----:B------:R-:W-:Y:S02]  /*05d0*/  IMAD.X R0, R19, 0x1, ~R15, P0 ;  /* 0x0000000113007824 */ /* 0x000fe400000e0e0f */
[----:B------:R-:W-:-:S03]  /*05e0*/  DFMA R12, R12, R12, R12 ;  /* 0x0000000c0c0c722b */ /* 0x000fc6000000000c */
[--C-:B------:R-:W-:Y:S02]  /*05f0*/  SHF.R.U64 R17, R17, 0x1, R0.reuse ;  /* 0x0000000111117819 */ /* 0x100fe40000001200 */
[----:B------:R-:W-:Y:S02]  /*0600*/  SHF.R.U32.HI R23, RZ, 0x1, R0 ;  /* 0x00000001ff177819 */ /* 0x000fe40000011600 */
[----:B------:R-:W-:Y:S01]  /*0610*/  IADD3 R0, P0, PT, R17, R14, RZ ;  /* 0x0000000e11007210 */ /* 0x000fe20007f1e0ff */
[----:B------:R-:W-:-:S03]  /*0620*/  DFMA R12, R10, R12, R10 ;  /* 0x0000000c0a0c722b */ /* 0x000fc6000000000a */
[----:B------:R-:W-:-:S04]  /*0630*/  IADD3.X R17, PT, PT, R23, R15, RZ, P0, !PT ;  /* 0x0000000f17117210 */ /* 0x000fc800007fe4ff */
[--C-:B------:R-:W-:Y:S02]  /*0640*/  SHF.R.U64 R15, R0, 0x1e, R17.reuse ;  /* 0x0000001e000f7819 */ /* 0x100fe40000001211 */
[----:B------:R-:W-:-:S03]  /*0650*/  SHF.R.U32.HI R0, RZ, 0x1e, R17 ;  /* 0x0000001eff007819 */ /* 0x000fc60000011611 */
[----:B------:R-:W-:-:S04]  /*0660*/  IMAD.WIDE.U32 R18, R15, -0x7fffffff, R18 ;  /* 0x800000010f127825 */ /* 0x000fc800078e0012 */
[----:B------:R-:W-:-:S05]  /*0670*/  IMAD R0, R0, -0x7fffffff, RZ ;  /* 0x8000000100007824 */ /* 0x000fca00078e02ff */
[----:B------:R-:W-:Y:S01]  /*0680*/  IADD3 R19, PT, PT, R19, -R15, R0 ;  /* 0x8000000f13137210 */ /* 0x000fe20007ffe000 */
[----:B------:R-:W-:-:S03]  /*0690*/  DFMA R14, R12, -R2, 1 ;  /* 0x3ff000000c0e742b */ /* 0x000fc60000000802 */
[----:B------:R-:W0:Y:S05]  /*06a0*/  I2F.F64.U64 R10, R18 ;  /* 0x00000012000a7312 */ /* 0x000e2a0000301800 */
[----:B------:R-:W-:-:S08]  /*06b0*/  DFMA R14, R12, R14, R12 ;  /* 0x0000000e0c0e722b */ /* 0x000fd0000000000c */
[----:B0-----:R-:W-:Y:S01]  /*06c0*/  DMUL R12, R10, R14 ;  /* 0x0000000e0a0c7228 */ /* 0x001fe20000000000 */
[----:B------:R-:W-:-:S07]  /*06d0*/  FSETP.GEU.AND P1, PT, |R11|, 6.5827683646048100446e-37, PT ;  /* 0x036000000b00780b */ /* 0x000fce0003f2e200 */
[----:B------:R-:W-:-:S08]  /*06e0*/  DFMA R2, R12, -R2, R10 ;  /* 0x800000020c02722b */ /* 0x000fd0000000000a */
[----:B------:R-:W-:-:S10]  /*06f0*/  DFMA R2, R14, R2, R12 ;  /* 0x000000020e02722b */ /* 0x000fd4000000000c */
[----:B------:R-:W-:-:S05]  /*0700*/  FFMA R0, RZ, 27.999998092651367188, R3 ;  /* 0x41dfffffff007823 */ /* 0x000fca0000000003 */
[----:B------:R-:W-:-:S13]  /*0710*/  FSETP.GT.AND P0, PT, |R0|, 1.469367938527859385e-39, PT ;  /* 0x001000000000780b */ /* 0x000fda0003f04200 */
[----:B------:R-:W-:Y:S05]  /*0720*/  @P0 BRA P1, `(.L_x_8) ;  /* 0x0000000000200947 */ /* 0x000fea0000800000 */
[----:B------:R-:W-:Y:S01]  /*0730*/  IMAD.MOV.U32 R13, RZ, RZ, R10 ;  /* 0x000000ffff0d7224 */ /* 0x000fe200078e000a */
[----:B------:R-:W-:Y:S01]  /*0740*/  MOV R0, 0x790 ;  /* 0x0000079000007802 */ /* 0x000fe20000000f00 */
[----:B------:R-:W-:Y:S02]  /*0750*/  IMAD.MOV.U32 R12, RZ, RZ, R11 ;  /* 0x000000ffff0c7224 */ /* 0x000fe400078e000b */
[----:B------:R-:W-:Y:S02]  /*0760*/  IMAD.MOV.U32 R10, RZ, RZ, -0x400000 ;  /* 0xffc00000ff0a7424 */ /* 0x000fe400078e00ff */
[----:B------:R-:W-:-:S07]  /*0770*/  IMAD.MOV.U32 R11, RZ, RZ, 0x41dfffff ;  /* 0x41dfffffff0b7424 */ /* 0x000fce00078e00ff */
[----:B------:R-:W-:Y:S05]  /*0780*/  CALL.REL.NOINC `($__internal_0_$__cuda_sm20_div_rn_f64_full) ;  /* 0x0000002000ac7944 */ /* 0x000fea0003c00000 */
[----:B------:R-:W-:Y:S01]  /*0790*/  MOV R2, R11 ;  /* 0x0000000b00027202 */ /* 0x000fe20000000f00 */
[----:B------:R-:W-:-:S07]  /*07a0*/  IMAD.MOV.U32 R3, RZ, RZ, R10 ;  /* 0x000000ffff037224 */ /* 0x000fce00078e000a */
.L_x_8:
[----:B------:R-:W-:Y:S05]  /*07b0*/  BSYNC.RECONVERGENT B3 ;  /* 0x0000000000037941 */ /* 0x000fea0003800200 */
.L_x_7:
[----:B------:R-:W0:Y:S01]  /*07c0*/  LDC.64 R10, c[0x0][0x390] ;  /* 0x0000e400ff0a7b82 */ /* 0x000e220000000a00 */
[----:B------:R-:W0:Y:S01]  /*07d0*/  MUFU.RCP64H R13, UR9 ;  /* 0x00000009000d7d08 */ /* 0x000e220008001800 */
[----:B------:R-:W-:Y:S01]  /*07e0*/  IMAD.MOV.U32 R12, RZ, RZ, 0x1 ;  /* 0x00000001ff0c7424 */ /* 0x000fe200078e00ff */
[----:B------:R-:W-:Y:S01]  /*07f0*/  FSETP.GEU.AND P1, PT, |R3|, 6.5827683646048100446e-37, PT ;  /* 0x036000000300780b */ /* 0x000fe20003f2e200 */
[----:B------:R-:W-:Y:S04]  /*0800*/  BSSY.RECONVERGENT B3, `(.L_x_9) ;  /* 0x0000015000037945 */ /* 0x000fe80003800200 */
[----:B0-----:R-:W-:-:S08]  /*0810*/  DFMA R14, R12, -R10, 1 ;  /* 0x3ff000000c0e742b */ /* 0x001fd0000000080a */
[----:B------:R-:W-:-:S08]  /*0820*/  DFMA R14, R14, R14, R14 ;  /* 0x0000000e0e0e722b */ /* 0x000fd0000000000e */
[----:B------:R-:W-:-:S08]  /*0830*/  DFMA R14, R12, R14, R12 ;  /* 0x0000000e0c0e722b */ /* 0x000fd0000000000c */
[----:B------:R-:W-:-:S08]  /*0840*/  DFMA R12, R14, -R10, 1 ;  /* 0x3ff000000e0c742b */ /* 0x000fd0000000080a */
[----:B------:R-:W-:-:S08]  /*0850*/  DFMA R12, R14, R12, R14 ;  /* 0x0000000c0e0c722b */ /* 0x000fd0000000000e */
[----:B------:R-:W-:-:S08]  /*0860*/  DMUL R22, R12, R2 ;  /* 0x000000020c167228 */ /* 0x000fd00000000000 */
[----:B------:R-:W-:-:S08]  /*0870*/  DFMA R10, R22, -R10, R2 ;  /* 0x8000000a160a722b */ /* 0x000fd00000000002 */
[----:B------:R-:W-:-:S10]  /*0880*/  DFMA R22, R12, R10, R22 ;  /* 0x0000000a0c16722b */ /* 0x000fd40000000016 */
[----:B------:R-:W-:-:S05]  /*0890*/  FFMA R0, RZ, UR9, R23 ;  /* 0x00000009ff007c23 */ /* 0x000fca0008000017 */
[----:B------:R-:W-:-:S13]  /*08a0*/  FSETP.GT.AND P0, PT, |R0|, 1.469367938527859385e-39, PT ;  /* 0x001000000000780b */ /* 0x000fda0003f04200 */
[----:B------:R-:W-:Y:S05]  /*08b0*/  @P0 BRA P1, `(.L_x_10) ;  /* 0x0000000000240947 */ /* 0x000fea0000800000 */
[----:B------:R-:W0:Y:S01]  /*08c0*/  LDCU.64 UR4, c[0x0][0x390] ;  /* 0x00007200ff0477ac */ /* 0x000e220008000a00 */
[----:B------:R-:W-:Y:S01]  /*08d0*/  IMAD.MOV.U32 R13, RZ, RZ, R2 ;  /* 0x000000ffff0d7224 */ /* 0x000fe200078e0002 */
[----:B------:R-:W-:Y:S01]  /*08e0*/  MOV R0, 0x930 ;  /* 0x0000093000007802 */ /* 0x000fe20000000f00 */
[----:B------:R-:W-:Y:S02]  /*08f0*/  IMAD.MOV.U32 R12, RZ, RZ, R3 ;  /* 0x000000ffff0c7224 */ /* 0x000fe400078e0003 */
[----:B0-----:R-:W-:Y:S01]  /*0900*/  IMAD.U32 R10, RZ, RZ, UR4 ;  /* 0x00000004ff0a7e24 */ /* 0x001fe2000f8e00ff */
[----:B------:R-:W-:-:S07]  /*0910*/  MOV R11, UR5 ;  /* 0x00000005000b7c02 */ /* 0x000fce0008000f00 */
[----:B------:R-:W-:Y:S05]  /*0920*/  CALL.REL.NOINC `($__internal_0_$__cuda_sm20_div_rn_f64_full) ;  /* 0x0000002000447944 */ /* 0x000fea0003c00000 */
[----:B------:R-:W-:Y:S02]  /*0930*/  IMAD.MOV.U32 R22, RZ, RZ, R11 ;  /* 0x000000ffff167224 */ /* 0x000fe400078e000b */
[----:B------:R-:W-:-:S07]  /*0940*/  IMAD.MOV.U32 R23, RZ, RZ, R10 ;  /* 0x000000ffff177224 */ /* 0x000fce00078e000a */
.L_x_10:
[----:B------:R-:W-:Y:S05]  /*0950*/  BSYNC.RECONVERGENT B3 ;  /* 0x0000000000037941 */ /* 0x000fea0003800200 */
.L_x_9:
[----:B------:R-:W0:Y:S01]  /*0960*/  F2I.S64.F64.TRUNC R22, R22 ;  /* 0x0000001600167311 */ /* 0x000e22000030d900 */
[----:B------:R-:W-:Y:S01]  /*0970*/  MOV R12, 0x1 ;  /* 0x00000001000c7802 */ /* 0x000fe20000000f00 */
[----:B------:R-:W-:Y:S01]  /*0980*/  BSSY.RECONVERGENT B3, `(.L_x_11) ;  /* 0x000001b000037945 */ /* 0x000fe20003800200 */
[----:B0-----:R-:W-:-:S05]  /*0990*/  IADD3 R30, P0, PT, R22, 0x1, RZ ;  /* 0x00000001161e7810 */ /* 0x001fca0007f1e0ff */
[----:B------:R-:W-:Y:S01]  /*09a0*/  I2F.F64.S64 R10, R22 ;  /* 0x00000016000a7312 */ /* 0x000fe20000301c00 */
[----:B------:R-:W-:-:S07]  /*09b0*/  IMAD.X R31, RZ, RZ, R23, P0 ;  /* 0x000000ffff1f7224 */ /* 0x000fce00000e0617 */
[----:B------:R-:W0:Y:S02]  /*09c0*/  I2F.F64.S64 R14, R30 ;  /* 0x0000001e000e7312 */ /* 0x000e240000301c00 */
[----:B0-----:R-:W-:-:S08]  /*09d0*/  DMUL R14, R14, UR14 ;  /* 0x0000000e0e0e7c28 */ /* 0x001fd00008000000 */
[----:B------:R-:W-:Y:S02]  /*09e0*/  DFMA R10, -R10, UR14, R14 ;  /* 0x0000000e0a0a7c2b */ /* 0x000fe4000800010e */
[----:B------:R-:W-:-:S04]  /*09f0*/  DADD R14, R14, -R2 ;  /* 0x000000000e0e7229 */ /* 0x000fc80000000802 */
[----:B------:R-:W0:Y:S06]  /*0a00*/  MUFU.RCP64H R13, R11 ;  /* 0x0000000b000d7308 */ /* 0x000e2c0000001800 */
[----:B------:R-:W-:Y:S01]  /*0a10*/  FSETP.GEU.AND P1, PT, |R15|, 6.5827683646048100446e-37, PT ;  /* 0x036000000f00780b */ /* 0x000fe20003f2e200 */
[----:B0-----:R-:W-:-:S08]  /*0a20*/  DFMA R16, -R10, R12, 1 ;  /* 0x3ff000000a10742b */ /* 0x001fd0000000010c */
[----:B------:R-:W-:-:S08]  /*0a30*/  DFMA R16, R16, R16, R16 ;  /* 0x000000101010722b */ /* 0x000fd00000000010 */
[----:B------:R-:W-:-:S08]  /*0a40*/  DFMA R12, R12, R16, R12 ;  /* 0x000000100c0c722b */ /* 0x000fd0000000000c */
[----:B------:R-:W-:-:S08]  /*0a50*/  DFMA R16, -R10, R12, 1 ;  /* 0x3ff000000a10742b */ /* 0x000fd0000000010c */
[----:B------:R-:W-:-:S08]  /*0a60*/  DFMA R16, R12, R16, R12 ;  /* 0x000000100c10722b */ /* 0x000fd0000000000c */
[----:B------:R-:W-:-:S08]  /*0a70*/  DMUL R2, R14, R16 ;  /* 0x000000100e027228 */ /* 0x000fd00000000000 */
[----:B------:R-:W-:-:S08]  /*0a80*/  DFMA R12, -R10, R2, R14 ;  /* 0x000000020a0c722b */ /* 0x000fd0000000010e */
[----:B------:R-:W-:-:S10]  /*0a90*/  DFMA R2, R16, R12, R2 ;  /* 0x0000000c1002722b */ /* 0x000fd40000000002 */
[----:B------:R-:W-:-:S05]  /*0aa0*/  FFMA R0, RZ, R11, R3 ;  /* 0x0000000bff007223 */ /* 0x000fca0000000003 */
[----:B------:R-:W-:-:S13]  /*0ab0*/  FSETP.GT.AND P0, PT, |R0|, 1.469367938527859385e-39, PT ;  /* 0x001000000000780b */ /* 0x000fda0003f04200 */
[----:B------:R-:W-:Y:S05]  /*0ac0*/  @P0 BRA P1, `(.L_x_12) ;  /* 0x0000000000180947 */ /* 0x000fea0000800000 */
[----:B------:R-:W-:Y:S01]  /*0ad0*/  IMAD.MOV.U32 R13, RZ, RZ, R14 ;  /* 0x000000ffff0d7224 */ /* 0x000fe200078e000e */
[----:B------:R-:W-:Y:S01]  /*0ae0*/  MOV R0, 0xb10 ;  /* 0x00000b1000007802 */ /* 0x000fe20000000f00 */
[----:B------:R-:W-:-:S07]  /*0af0*/  IMAD.MOV.U32 R12, RZ, RZ, R15 ;  /* 0x000000ffff0c7224 */ /* 0x000fce00078e000f */
[----:B------:R-:W-:Y:S05]  /*0b00*/  CALL.REL.NOINC `($__internal_0_$__cuda_sm20_div_rn_f64_full) ;  /* 0x0000001c00cc7944 */ /* 0x000fea0003c00000 */
[----:B------:R-:W-:Y:S02]  /*0b10*/  IMAD.MOV.U32 R2, RZ, RZ, R11 ;  /* 0x000000ffff027224 */ /* 0x000fe400078e000b */
[----:B------:R-:W-:-:S07]  /*0b20*/  IMAD.MOV.U32 R3, RZ, RZ, R10 ;  /* 0x000000ffff037224 */ /* 0x000fce00078e000a */
.L_x_12:
[----:B------:R-:W-:Y:S05]  /*0b30*/  BSYNC.RECONVERGENT B3 ;  /* 0x0000000000037941 */ /* 0x000fea0003800200 */
.L_x_11:
[----:B------:R-:W-:-:S04]  /*0b40*/  LEA R10, P0, R22, UR12, 0x3 ;  /* 0x0000000c160a7c11 */ /* 0x000fc8000f8018ff */
[----:B------:R-:W-:-:S05]  /*0b50*/  LEA.HI.X R11, R22, UR13, R23, 0x3, P0 ;  /* 0x0000000d160b7c11 */ /* 0x000fca00080f1c17 */
[----:B------:R-:W2:Y:S04]  /*0b60*/  LDG.E.64 R12, desc[UR6][R10.64+0x8] ;  /* 0x000008060a0c7981 */ /* 0x000ea8000c1e1b00 */
[----:B------:R-:W2:Y:S01]  /*0b70*/  LDG.E.64 R14, desc[UR6][R10.64] ;  /* 0x000000060a0e7981 */ /* 0x000ea2000c1e1b00 */
[----:B------:R-:W-:Y:S02]  /*0b80*/  IADD3 R28, P0, PT, R28, -0x1, RZ ;  /* 0xffffffff1c1c7810 */ /* 0x000fe40007f1e0ff */
[----:B------:R-:W-:Y:S02]  /*0b90*/  IADD3 R8, P1, PT, R7, R8, RZ ;  /* 0x0000000807087210 */ /* 0x000fe40007f3e0ff */
[----:B------:R-:W-:Y:S02]  /*0ba0*/  IADD3.X R27, PT, PT, R27, -0x1, RZ, P0, !PT ;  /* 0xffffffff1b1b7810 */ /* 0x000fe400007fe4ff */
[----:B------:R-:W-:-:S02]  /*0bb0*/  ISETP.NE.U32.AND P0, PT, R28, RZ, PT ;  /* 0x000000ff1c00720c */ /* 0x000fc40003f05070 */
[----:B------:R-:W-:Y:S02]  /*0bc0*/  IADD3.X R9, PT, PT, RZ, R9, RZ, P1, !PT ;  /* 0x00000009ff097210 */ /* 0x000fe40000ffe4ff */
[----:B------:R-:W-:Y:S01]  /*0bd0*/  ISETP.NE.AND.EX P0, PT, R27, RZ, PT, P0 ;  /* 0x000000ff1b00720c */ /* 0x000fe20003f05300 */
[----:B--2---:R-:W-:-:S08]  /*0be0*/  DADD R14, R12, -R14 ;  /* 0x000000000c0e7229 */ /* 0x004fd0000000080e */
[----:B------:R-:W-:-:S08]  /*0bf0*/  DFMA R14, R14, -R2, R12 ;  /* 0x800000020e0e722b */ /* 0x000fd0000000000c */
[----:B------:R-:W-:Y:S01]  /*0c00*/  DADD R20, R14, R20 ;  /* 0x000000000e147229 */ /* 0x000fe20000000014 */
[----:B------:R-:W-:Y:S10]  /*0c10*/  @P0 BRA `(.L_x_13) ;  /* 0xfffffff800280947 */ /* 0x000ff4000383ffff */
.L_x_6:
[----:B------:R-:W-:Y:S05]  /*0c20*/  BSYNC.RECONVERGENT B2 ;  /* 0x0000000000027941 */ /* 0x000fea0003800200 */
.L_x_5:
[----:B------:R-:W0:Y:S01]  /*0c30*/  LDC.64 R2, c[0x0][0x390] ;  /* 0x0000e400ff027b82 */ /* 0x000e220000000a00 */
[----:B------:R-:W-:Y:S01]  /*0c40*/  ISETP.GE.U32.AND P0, PT, R25, 0x3, PT ;  /* 0x000000031900780c */ /* 0x000fe20003f06070 */
[----:B------:R-:W-:Y:S03]  /*0c50*/  BSSY.RECONVERGENT B2, `(.L_x_14) ;  /* 0x00001be000027945 */ /* 0x000fe60003800200 */
[----:B------:R-:W-:-:S13]  /*0c60*/  ISETP.GE.U32.AND.EX P0, PT, R24, RZ, PT, P0 ;  /* 0x000000ff1800720c */ /* 0x000fda0003f06100 */
[----:B------:R-:W-:Y:S05]  /*0c70*/  @!P0 BRA `(.L_x_15) ;  /* 0x0000001800ec8947 */ /* 0x000fea0003800000 */
.L_x_40:
[----:B------:R-:W-:Y:S01]  /*0c80*/  IMAD R11, R19, 0x41a7, RZ ;  /* 0x000041a7130b7824 */ /* 0x000fe200078e02ff */
[----:B------:R-:W1:Y:S01]  /*0c90*/  MUFU.RCP64H R13, 2.14748262400000000000e+09 ;  /* 0x41dfffff000d7908 */ /* 0x000e620000001800 */
[----:B------:R-:W-:Y:S01]  /*0ca0*/  IMAD.WIDE.U32 R18, R18, 0x41a7, RZ ;  /* 0x000041a712127825 */ /* 0x000fe200078e00ff */
[----:B------:R-:W-:Y:S03]  /*0cb0*/  BSSY.RECONVERGENT B3, `(.L_x_16) ;  /* 0x000002d000037945 */ /* 0x000fe60003800200 */
[----:B------:R-:W-:Y:S02]  /*0cc0*/  IMAD.IADD R19, R19, 0x1, R11 ;  /* 0x0000000113137824 */ /* 0x000fe400078e020b */
[----:B------:R-:W-:Y:S02]  /*0cd0*/  IMAD.MOV.U32 R12, RZ, RZ, 0x1 ;  /* 0x00000001ff0c7424 */ /* 0x000fe400078e00ff */
[----:B------:R-:W-:-:S04]  /*0ce0*/  IMAD.WIDE.U32 R10, R19, 0x5, RZ ;  /* 0x00000005130a7825 */ /* 0x000fc800078e00ff */
[----:B------:R-:W-:-:S04]  /*0cf0*/  IMAD.WIDE.U32 R14, P0, R18, 0x2, R10 ;  /* 0x00000002120e7825 */ /* 0x000fc8000780000a */
[----:B------:R-:W-:-:S04]  /*0d00*/  IMAD.WIDE.U32 R10, R18, 0x5, RZ ;  /* 0x00000005120a7825 */ /* 0x000fc800078e00ff */
[----:B------:R-:W-:Y:S01]  /*0d10*/  IMAD.X R17, RZ, RZ, RZ, P0 ;  /* 0x000000ffff117224 */ /* 0x000fe200000e06ff */
[----:B------:R-:W-:Y:S01]  /*0d20*/  IADD3 RZ, P0, PT, R11, R14, RZ ;  /* 0x0000000e0bff7210 */ /* 0x000fe20007f1e0ff */
[----:B------:R-:W-:Y:S01]  /*0d30*/  IMAD.MOV.U32 R16, RZ, RZ, R15 ;  /* 0x000000ffff107224 */ /* 0x000fe200078e000f */
[----:B------:R-:W-:Y:S01]  /*0d40*/  MOV R11, 0x41dfffff ;  /* 0x41dfffff000b7802 */ /* 0x000fe20000000f00 */
[----:B------:R-:W-:Y:S02]  /*0d50*/  IMAD.MOV.U32 R10, RZ, RZ, -0x400000 ;  /* 0xffc00000ff0a7424 */ /* 0x000fe400078e00ff */
[----:B------:R-:W-:-:S04]  /*0d60*/  IMAD.WIDE.U32.X R14, R19, 0x2, R16, P0 ;  /* 0x00000002130e7825 */ /* 0x000fc800000e0410 */
[----:B-1----:R-:W-:Y:S01]  /*0d70*/  DFMA R16, R12, -R10, 1 ;  /* 0x3ff000000c10742b */ /* 0x002fe2000000080a */
[----:B------:R-:W-:-:S05]  /*0d80*/  IADD3 R0, P0, PT, R18, -R14, RZ ;  /* 0x8000000e12007210 */ /* 0x000fca0007f1e0ff */
[----:B------:R-:W-:Y:S02]  /*0d90*/  IMAD.X R23, R19, 0x1, ~R15, P0 ;  /* 0x0000000113177824 */ /* 0x000fe400000e0e0f */
[----:B------:R-:W-:-:S03]  /*0da0*/  DFMA R16, R16, R16, R16 ;  /* 0x000000101010722b */ /* 0x000fc60000000010 */
[--C-:B------:R-:W-:Y:S02]  /*0db0*/  SHF.R.U64 R25, R0, 0x1, R23.reuse ;  /* 0x0000000100197819 */ /* 0x100fe40000001217 */
[----:B------:R-:W-:Y:S02]  /*0dc0*/  SHF.R.U32.HI R23, RZ, 0x1, R23 ;  /* 0x00000001ff177819 */ /* 0x000fe40000011617 */
[----:B------:R-:W-:Y:S01]  /*0dd0*/  IADD3 R25, P0, PT, R25, R14, RZ ;  /* 0x0000000e19197210 */ /* 0x000fe20007f1e0ff */
[----:B------:R-:W-:-:S04]  /*0de0*/  DFMA R16, R12, R16, R12 ;  /* 0x000000100c10722b */ /* 0x000fc8000000000c */
[----:B------:R-:W-:-:S04]  /*0df0*/  IMAD.X R14, R23, 0x1, R15, P0 ;  /* 0x00000001170e7824 */ /* 0x000fc800000e060f */
[----:B------:R-:W-:Y:S01]  /*0e00*/  DFMA R12, R16, -R10, 1 ;  /* 0x3ff00000100c742b */ /* 0x000fe2000000080a */
[--C-:B------:R-:W-:Y:S02]  /*0e10*/  SHF.R.U64 R25, R25, 0x1e, R14.reuse ;  /* 0x0000001e19197819 */ /* 0x100fe4000000120e */
[----:B------:R-:W-:-:S03]  /*0e20*/  SHF.R.U32.HI R14, RZ, 0x1e, R14 ;  /* 0x0000001eff0e7819 */ /* 0x000fc6000001160e */
[----:B------:R-:W-:Y:S02]  /*0e30*/  IMAD.WIDE.U32 R18, R25, -0x7fffffff, R18 ;  /* 0x8000000119127825 */ /* 0x000fe400078e0012 */
[----:B------:R-:W-:Y:S02]  /*0e40*/  DFMA R12, R16, R12, R16 ;  /* 0x0000000c100c722b */ /* 0x000fe40000000010 */
[----:B------:R-:W-:Y:S02]  /*0e50*/  IMAD R14, R14, -0x7fffffff, RZ ;  /* 0x800000010e0e7824 */ /* 0x000fe400078e02ff */
[----:B------:R-:W-:-:S03]  /*0e60*/  IMAD.MOV.U32 R24, RZ, RZ, R18 ;  /* 0x000000ffff187224 */ /* 0x000fc600078e0012 */
[----:B------:R-:W-:-:S04]  /*0e70*/  IADD3 R25, PT, PT, R19, -R25, R14 ;  /* 0x8000001913197210 */ /* 0x000fc80007ffe00e */
[----:B------:R-:W1:Y:S02]  /*0e80*/  I2F.F64.U64 R14, R24 ;  /* 0x00000018000e7312 */ /* 0x000e640000301800 */
[----:B-1----:R-:W-:Y:S01]  /*0e90*/  DMUL R28, R12, R14 ;  /* 0x0000000e0c1c7228 */ /* 0x002fe20000000000 */
[----:B------:R-:W-:-:S07]  /*0ea0*/  FSETP.GEU.AND P1, PT, |R15|, 6.5827683646048100446e-37, PT ;  /* 0x036000000f00780b */ /* 0x000fce0003f2e200 */
[----:B------:R-:W-:-:S08]  /*0eb0*/  DFMA R10, R28, -R10, R14 ;  /* 0x8000000a1c0a722b */ /* 0x000fd0000000000e */
[----:B------:R-:W-:-:S10]  /*0ec0*/  DFMA R28, R12, R10, R28 ;  /* 0x0000000a0c1c722b */ /* 0x000fd4000000001c */
[----:B------:R-:W-:-:S05]  /*0ed0*/  FFMA R0, RZ, 27.999998092651367188, R29 ;  /* 0x41dfffffff007823 */ /* 0x000fca000000001d */
[----:B------:R-:W-:-:S13]  /*0ee0*/  FSETP.GT.AND P0, PT, |R0|, 1.469367938527859385e-39, PT ;  /* 0x001000000000780b */ /* 0x000fda0003f04200 */
[----:B------:R-:W-:Y:S05]  /*0ef0*/  @P0 BRA P1, `(.L_x_17) ;  /* 0x0000000000200947 */ /* 0x000fea0000800000 */
[----:B------:R-:W-:Y:S01]  /*0f00*/  MOV R13, R14 ;  /* 0x0000000e000d7202 */ /* 0x000fe20000000f00 */
[----:B------:R-:W-:Y:S01]  /*0f10*/  IMAD.MOV.U32 R12, RZ, RZ, R15 ;  /* 0x000000ffff0c7224 */ /* 0x000fe200078e000f */
[----:B------:R-:W-:Y:S01]  /*0f20*/  MOV R0, 0xf60 ;  /* 0x00000f6000007802 */ /* 0x000fe20000000f00 */
[----:B------:R-:W-:Y:S02]  /*0f30*/  IMAD.MOV.U32 R10, RZ, RZ, -0x400000 ;  /* 0xffc00000ff0a7424 */ /* 0x000fe400078e00ff */
[----:B------:R-:W-:-:S07]  /*0f40*/  IMAD.MOV.U32 R11, RZ, RZ, 0x41dfffff ;  /* 0x41dfffffff0b7424 */ /* 0x000fce00078e00ff */
[----:B0-----:R-:W-:Y:S05]  /*0f50*/  CALL.REL.NOINC `($__internal_0_$__cuda_sm20_div_rn_f64_full) ;  /* 0x0000001800b87944 */ /* 0x001fea0003c00000 */
[----:B------:R-:W-:Y:S01]  /*0f60*/  IMAD.MOV.U32 R28, RZ, RZ, R11 ;  /* 0x000000ffff1c7224 */ /* 0x000fe200078e000b */
[----:B------:R-:W-:-:S07]  /*0f70*/  MOV R29, R10 ;  /* 0x0000000a001d7202 */ /* 0x000fce0000000f00 */
.L_x_17:
[----:B------:R-:W-:Y:S05]  /*0f80*/  BSYNC.RECONVERGENT B3 ;  /* 0x0000000000037941 */ /* 0x000fea0003800200 */
.L_x_16:
        /* <DEDUP_REMOVED lines=17> */
[----:B------:R-:W-:Y:S02]  /*10a0*/  MOV R12, R29 ;  /* 0x0000001d000c7202 */ /* 0x000fe40000000f00 */
[----:B------:R-:W-:Y:S01]  /*10b0*/  MOV R0, 0x10f0 ;  /* 0x000010f000007802 */ /* 0x000fe20000000f00 */
[----:B0-----:R-:W-:Y:S02]  /*10c0*/  IMAD.U32 R10, RZ, RZ, UR4 ;  /* 0x00000004ff0a7e24 */ /* 0x001fe4000f8e00ff */
[----:B------:R-:W-:-:S07]  /*10d0*/  IMAD.U32 R11, RZ, RZ, UR5 ;  /* 0x00000005ff0b7e24 */ /* 0x000fce000f8e00ff */
[----:B------:R-:W-:Y:S05]  /*10e0*/  CALL.REL.NOINC `($__internal_0_$__cuda_sm20_div_rn_f64_full) ;  /* 0x0000001800547944 */ /* 0x000fea0003c00000 */
[----:B------:R-:W-:Y:S02]  /*10f0*/  IMAD.MOV.U32 R22, RZ, RZ, R11 ;  /* 0x000000ffff167224 */ /* 0x000fe400078e000b */
[----:B------:R-:W-:-:S07]  /*1100*/  IMAD.MOV.U32 R23, RZ, RZ, R10 ;  /* 0x000000ffff177224 */ /* 0x000fce00078e000a */
.L_x_19:
[----:B------:R-:W-:Y:S05]  /*1110*/  BSYNC.RECONVERGENT B3 ;  /* 0x0000000000037941 */ /* 0x000fea0003800200 */
.L_x_18:
[----:B------:R-:W0:Y:S01]  /*1120*/  F2I.S64.F64.TRUNC R22, R22 ;  /* 0x0000001600167311 */ /* 0x000e22000030d900 */
[----:B------:R-:W-:Y:S01]  /*1130*/  IMAD.MOV.U32 R12, RZ, RZ, 0x1 ;  /* 0x00000001ff0c7424 */ /* 0x000fe200078e00ff */
        /* <DEDUP_REMOVED lines=21> */
[----:B------:R-:W-:Y:S01]  /*1290*/  MOV R13, R28 ;  /* 0x0000001c000d7202 */ /* 0x000fe20000000f00 */
[----:B------:R-:W-:Y:S01]  /*12a0*/  IMAD.MOV.U32 R12, RZ, RZ, R29 ;  /* 0x000000ffff0c7224 */ /* 0x000fe200078e001d */
[----:B------:R-:W-:Y:S01]  /*12b0*/  MOV R0, 0x12f0 ;  /* 0x000012f000007802 */ /* 0x000fe20000000f00 */
[----:B------:R-:W-:Y:S02]  /*12c0*/  IMAD.MOV.U32 R10, RZ, RZ, R14 ;  /* 0x000000ffff0a7224 */ /* 0x000fe400078e000e */
[----:B------:R-:W-:-:S07]  /*12d0*/  IMAD.MOV.U32 R11, RZ, RZ, R15 ;  /* 0x000000ffff0b7224 */ /* 0x000fce00078e000f */
[----:B------:R-:W-:Y:S05]  /*12e0*/  CALL.REL.NOINC `($__internal_0_$__cuda_sm20_div_rn_f64_full) ;  /* 0x0000001400d47944 */ /* 0x000fea0003c00000 */
[----:B------:R-:W-:-:S04]  /*12f0*/  LOP3.LUT R11, R11, R10, RZ, 0x3c, !PT ;  /* 0x0000000a0b0b7212 */ /* 0x000fc800078e3cff */
[----:B------:R-:W-:-:S04]  /*1300*/  LOP3.LUT R10, R11, R10, RZ, 0x3c, !PT ;  /* 0x0000000a0b0a7212 */ /* 0x000fc800078e3cff */
[----:B------:R-:W-:-:S07]  /*1310*/  LOP3.LUT R11, R11, R10, RZ, 0x3c, !PT ;  /* 0x0000000a0b0b7212 */ /* 0x000fce00078e3cff */
.L_x_21:
[----:B------:R-:W-:Y:S05]  /*1320*/  BSYNC.RECONVERGENT B3 ;  /* 0x0000000000037941 */ /* 0x000fea0003800200 */
.L_x_20:
[----:B------:R-:W-:-:S04]  /*1330*/  LEA R26, P0, R22, UR20, 0x3 ;  /* 0x00000014161a7c11 */ /* 0x000fc8000f8018ff */
[----:B------:R-:W-:-:S05]  /*1340*/  LEA.HI.X R27, R22, UR21, R23, 0x3, P0 ;  /* 0x00000015161b7c11 */ /* 0x000fca00080f1c17 */
[----:B------:R-:W2:Y:S04]  /*1350*/  LDG.E.64 R12, desc[UR6][R26.64+0x8] ;  /* 0x000008061a0c7981 */ /* 0x000ea8000c1e1b00 */
[----:B------:R0:W2:Y:S01]  /*1360*/  LDG.E.64 R14, desc[UR6][R26.64] ;  /* 0x000000061a0e7981 */ /* 0x0000a2000c1e1b00 */
[----:B------:R-:W-:Y:S01]  /*1370*/  IMAD.WIDE.U32 R18, R18, 0x41a7, RZ ;  /* 0x000041a712127825 */ /* 0x000fe200078e00ff */
[----:B------:R-:W0:Y:S01]  /*1380*/  MUFU.RCP64H R23, 2.14748262400000000000e+09 ;  /* 0x41dfffff00177908 */ /* 0x000e220000001800 */
[----:B------:R-:W-:Y:S01]  /*1390*/  MOV R16, 0xffc00000 ;  /* 0xffc0000000107802 */ /* 0x000fe20000000f00 */
[----:B------:R-:W-:Y:S01]  /*13a0*/  BSSY.RECONVERGENT B3, `(.L_x_22) ;  /* 0x000002a000037945 */ /* 0x000fe20003800200 */
[----:B------:R-:W-:Y:S02]  /*13b0*/  IMAD R25, R25, 0x41a7, RZ ;  /* 0x000041a719197824 */ /* 0x000fe400078e02ff */
[----:B------:R-:W-:-:S04]  /*13c0*/  IMAD.WIDE.U32 R28, R18, 0x8001, RZ ;  /* 0x00008001121c7825 */ /* 0x000fc800078e00ff */
[----:B------:R-:W-:Y:S02]  /*13d0*/  IMAD.IADD R19, R19, 0x1, R25 ;  /* 0x0000000113137824 */ /* 0x000fe400078e0219 */
[----:B------:R-:W-:Y:S02]  /*13e0*/  IMAD.MOV.U32 R17, RZ, RZ, 0x41dfffff ;  /* 0x41dfffffff117424 */ /* 0x000fe400078e00ff */
[----:B------:R-:W-:-:S04]  /*13f0*/  IMAD.WIDE.U32 R24, R19, 0x8001, RZ ;  /* 0x0000800113187825 */ /* 0x000fc800078e00ff */
[----:B------:R-:W-:Y:S02]  /*1400*/  IMAD.MOV.U32 R22, RZ, RZ, 0x1 ;  /* 0x00000001ff167424 */ /* 0x000fe400078e00ff */
[----:B------:R-:W-:-:S04]  /*1410*/  IMAD.WIDE.U32 R24, P0, R18, 0x4000, R24 ;  /* 0x0000400012187825 */ /* 0x000fc80007800018 */
[----:B0-----:R-:W-:Y:S01]  /*1420*/  DFMA R26, R22, -R16, 1 ;  /* 0x3ff00000161a742b */ /* 0x001fe20000000810 */
[----:B------:R-:W-:Y:S01]  /*1430*/  IADD3 RZ, P1, PT, R29, R24, RZ ;  /* 0x000000181dff7210 */ /* 0x000fe20007f3e0ff */
[----:B------:R-:W-:Y:S02]  /*1440*/  IMAD.X R29, RZ, RZ, RZ, P0 ;  /* 0x000000ffff1d7224 */ /* 0x000fe400000e06ff */
[----:B------:R-:W-:-:S04]  /*1450*/  IMAD.MOV.U32 R28, RZ, RZ, R25 ;  /* 0x000000ffff1c7224 */ /* 0x000fc800078e0019 */
[----:B------:R-:W-:Y:S01]  /*1460*/  IMAD.WIDE.U32.X R24, R19, 0x4000, R28, P1 ;  /* 0x0000400013187825 */ /* 0x000fe200008e041c */
[----:B------:R-:W-:-:S04]  /*1470*/  DFMA R26, R26, R26, R26 ;  /* 0x0000001a1a1a722b */ /* 0x000fc8000000001a */
[--C-:B------:R-:W-:Y:S02]  /*1480*/  SHF.R.U64 R29, R24, 0xd, R25.reuse ;  /* 0x0000000d181d7819 */ /* 0x100fe40000001219 */
[----:B------:R-:W-:Y:S02]  /*1490*/  SHF.R.U32.HI R24, RZ, 0xd, R25 ;  /* 0x0000000dff187819 */ /* 0x000fe40000011619 */
[----:B------:R-:W-:Y:S01]  /*14a0*/  DFMA R22, R22, R26, R22 ;  /* 0x0000001a1616722b */ /* 0x000fe20000000016 */
[----:B------:R-:W-:-:S04]  /*14b0*/  IMAD.WIDE.U32 R18, R29, -0x7fffffff, R18 ;  /* 0x800000011d127825 */ /* 0x000fc800078e0012 */
[----:B------:R-:W-:-:S05]  /*14c0*/  IMAD R24, R24, -0x7fffffff, RZ ;  /* 0x8000000118187824 */ /* 0x000fca00078e02ff */
[----:B------:R-:W-:Y:S01]  /*14d0*/  IADD3 R25, PT, PT, R19, -R29, R24 ;  /* 0x8000001d13197210 */ /* 0x000fe20007ffe018 */
[----:B------:R-:W-:Y:S01]  /*14e0*/  DFMA R28, R22, -R16, 1 ;  /* 0x3ff00000161c742b */ /* 0x000fe20000000810 */
[----:B------:R-:W-:-:S04]  /*14f0*/  MOV R24, R18 ;  /* 0x0000001200187202 */ /* 0x000fc80000000f00 */
[----:B------:R-:W0:Y:S03]  /*1500*/  I2F.F64.U64 R26, R24 ;  /* 0x00000018001a7312 */ /* 0x000e260000301800 */
[----:B------:R-:W-:-:S08]  /*1510*/  DFMA R22, R22, R28, R22 ;  /* 0x0000001c1616722b */ /* 0x000fd00000000016 */
[----:B0-----:R-:W-:Y:S01]  /*1520*/  DMUL R28, R22, R26 ;  /* 0x0000001a161c7228 */ /* 0x001fe20000000000 */
[----:B------:R-:W-:-:S07]  /*1530*/  FSETP.GEU.AND P1, PT, |R27|, 6.5827683646048100446e-37, PT ;  /* 0x036000001b00780b */ /* 0x000fce0003f2e200 */
[----:B------:R-:W-:-:S08]  /*1540*/  DFMA R16, R28, -R16, R26 ;  /* 0x800000101c10722b */ /* 0x000fd0000000001a */
[----:B------:R-:W-:-:S10]  /*1550*/  DFMA R28, R22, R16, R28 ;  /* 0x00000010161c722b */ /* 0x000fd4000000001c */
[----:B------:R-:W-:-:S05]  /*1560*/  FFMA R0, RZ, 27.999998092651367188, R29 ;  /* 0x41dfffffff007823 */ /* 0x000fca000000001d */
[----:B------:R-:W-:Y:S01]  /*1570*/  FSETP.GT.AND P0, PT, |R0|, 1.469367938527859385e-39, PT ;  /* 0x001000000000780b */ /* 0x000fe20003f04200 */
[----:B--2---:R-:W-:-:S08]  /*1580*/  DADD R14, R12, -R14 ;  /* 0x000000000c0e7229 */ /* 0x004fd0000000080e */
[----:B------:R-:W-:-:S08]  /*1590*/  DFMA R14, R14, -R10, R12 ;  /* 0x8000000a0e0e722b */ /* 0x000fd0000000000c */
[----:B------:R-:W-:Y:S01]  /*15a0*/  DADD R22, R14, R20 ;  /* 0x000000000e167229 */ /* 0x000fe20000000014 */
[----:B------:R-:W-:Y:S10]  /*15b0*/  @P0 BRA P1, `(.L_x_23) ;  /* 0x0000000000200947 */ /* 0x000ff40000800000 */
        /* <DEDUP_REMOVED lines=8> */
.L_x_23:
[----:B------:R-:W-:Y:S05]  /*1640*/  BSYNC.RECONVERGENT B3 ;  /* 0x0000000000037941 */ /* 0x000fea0003800200 */
.L_x_22:
        /* <DEDUP_REMOVED lines=24> */
.L_x_25:
[----:B------:R-:W-:Y:S05]  /*17d0*/  BSYNC.RECONVERGENT B3 ;  /* 0x0000000000037941 */ /* 0x000fea0003800200 */
.L_x_24:
        /* <DEDUP_REMOVED lines=25> */
[----:B------:R-:W-:Y:S02]  /*1970*/  IMAD.MOV.U32 R12, RZ, RZ, R29 ;  /* 0x000000ffff0c7224 */ /* 0x000fe400078e001d */
[----:B------:R-:W-:Y:S02]  /*1980*/  IMAD.MOV.U32 R10, RZ, RZ, R14 ;  /* 0x000000ffff0a7224 */ /* 0x000fe400078e000e */
[----:B------:R-:W-:-:S07]  /*1990*/  IMAD.MOV.U32 R11, RZ, RZ, R15 ;  /* 0x000000ffff0b7224 */ /* 0x000fce00078e000f */
[----:B------:R-:W-:Y:S05]  /*19a0*/  CALL.REL.NOINC `($__internal_0_$__cuda_sm20_div_rn_f64_full) ;  /* 0x0000001000247944 */ /* 0x000fea0003c00000 */
[----:B------:R-:W-:-:S04]  /*19b0*/  LOP3.LUT R11, R11, R10, RZ, 0x3c, !PT ;  /* 0x0000000a0b0b7212 */ /* 0x000fc800078e3cff */
[----:B------:R-:W-:-:S04]  /*19c0*/  LOP3.LUT R10, R11, R10, RZ, 0x3c, !PT ;  /* 0x0000000a0b0a7212 */ /* 0x000fc800078e3cff */
[----:B------:R-:W-:-:S07]  /*19d0*/  LOP3.LUT R11, R11, R10, RZ, 0x3c, !PT ;  /* 0x0000000a0b0b7212 */ /* 0x000fce00078e3cff */
.L_x_27:
[----:B------:R-:W-:Y:S05]  /*19e0*/  BSYNC.RECONVERGENT B3 ;  /* 0x0000000000037941 */ /* 0x000fea0003800200 */
.L_x_26:
[----:B------:R-:W-:-:S04]  /*19f0*/  LEA R26, P0, R20, UR20, 0x3 ;  /* 0x00000014141a7c11 */ /* 0x000fc8000f8018ff */
[----:B------:R-:W-:-:S05]  /*1a00*/  LEA.HI.X R27, R20, UR21, R21, 0x3, P0 ;  /* 0x00000015141b7c11 */ /* 0x000fca00080f1c15 */
[----:B------:R-:W2:Y:S04]  /*1a10*/  LDG.E.64 R12, desc[UR6][R26.64+0x8] ;  /* 0x000008061a0c7981 */ /* 0x000ea8000c1e1b00 */
[----:B------:R0:W2:Y:S01]  /*1a20*/  LDG.E.64 R14, desc[UR6][R26.64] ;  /* 0x000000061a0e7981 */ /* 0x0000a2000c1e1b00 */
[----:B------:R-:W-:Y:S01]  /*1a30*/  IMAD.WIDE.U32 R18, R18, 0x41a7, RZ ;  /* 0x000041a712127825 */ /* 0x000fe200078e00ff */
[----:B------:R-:W0:Y:S01]  /*1a40*/  MUFU.RCP64H R21, 2.14748262400000000000e+09 ;  /* 0x41dfffff00157908 */ /* 0x000e220000001800 */
[----:B------:R-:W-:Y:S02]  /*1a50*/  BSSY.RECONVERGENT B3, `(.L_x_28) ;  /* 0x000002b000037945 */ /* 0x000fe40003800200 */
[----:B------:R-:W-:Y:S02]  /*1a60*/  IMAD R25, R25, 0x41a7, RZ ;  /* 0x000041a719197824 */ /* 0x000fe400078e02ff */
[----:B------:R-:W-:-:S02]  /*1a70*/  IMAD.MOV.U32 R16, RZ, RZ, -0x400000 ;  /* 0xffc00000ff107424 */ /* 0x000fc400078e00ff */
[----:B------:R-:W-:Y:S01]  /*1a80*/  IMAD.MOV.U32 R17, RZ, RZ, 0x41dfffff ;  /* 0x41dfffffff117424 */ /* 0x000fe200078e00ff */
[----:B------:R-:W-:Y:S01]  /*1a90*/  IADD3 R19, PT, PT, R19, R25, RZ ;  /* 0x0000001913137210 */ /* 0x000fe20007ffe0ff */
[----:B------:R-:W-:Y:S02]  /*1aa0*/  IMAD.MOV.U32 R20, RZ, RZ, 0x1 ;  /* 0x00000001ff147424 */ /* 0x000fe400078e00ff */
[----:B------:R-:W-:-:S04]  /*1ab0*/  IMAD.WIDE.U32 R28, R18, 0x8001, RZ ;  /* 0x00008001121c7825 */ /* 0x000fc800078e00ff */
[----:B------:R-:W-:Y:S01]  /*1ac0*/  IMAD.WIDE.U32 R24, R19, 0x8001, RZ ;  /* 0x0000800113187825 */ /* 0x000fe200078e00ff */
[----:B0-----:R-:W-:-:S03]  /*1ad0*/  DFMA R26, R20, -R16, 1 ;  /* 0x3ff00000141a742b */ /* 0x001fc60000000810 */
[----:B------:R-:W-:-:S05]  /*1ae0*/  IMAD.WIDE.U32 R24, P0, R18, 0x4000, R24 ;  /* 0x0000400012187825 */ /* 0x000fca0007800018 */
[----:B------:R-:W-:Y:S01]  /*1af0*/  DFMA R26, R26, R26, R26 ;  /* 0x0000001a1a1a722b */ /* 0x000fe2000000001a */
[----:B------:R-:W-:Y:S01]  /*1b00*/  IADD3 RZ, P1, PT, R29, R24, RZ ;  /* 0x000000181dff7210 */ /* 0x000fe20007f3e0ff */
[----:B------:R-:W-:Y:S01]  /*1b10*/  IMAD.X R29, RZ, RZ, RZ, P0 ;  /* 0x000000ffff1d7224 */ /* 0x000fe200000e06ff */
[----:B------:R-:W-:-:S05]  /*1b20*/  MOV R28, R25 ;  /* 0x00000019001c7202 */ /* 0x000fca0000000f00 */
[----:B------:R-:W-:Y:S01]  /*1b30*/  IMAD.WIDE.U32.X R24, R19, 0x4000, R28, P1 ;  /* 0x0000400013187825 */ /* 0x000fe200008e041c */
[----:B------:R-:W-:-:S04]  /*1b40*/  DFMA R26, R20, R26, R20 ;  /* 0x0000001a141a722b */ /* 0x000fc80000000014 */
[--C-:B------:R-:W-:Y:S02]  /*1b50*/  SHF.R.U64 R29, R24, 0xd, R25.reuse ;  /* 0x0000000d181d7819 */ /* 0x100fe40000001219 */
[----:B------:R-:W-:-:S03]  /*1b60*/  SHF.R.U32.HI R24, RZ, 0xd, R25 ;  /* 0x0000000dff187819 */ /* 0x000fc60000011619 */
[----:B------:R-:W-:-:S04]  /*1b70*/  IMAD.WIDE.U32 R18, R29, -0x7fffffff, R18 ;  /* 0x800000011d127825 */ /* 0x000fc800078e0012 */
[----:B------:R-:W-:Y:S02]  /*1b80*/  IMAD R24, R24, -0x7fffffff, RZ ;  /* 0x8000000118187824 */ /* 0x000fe400078e02ff */
[----:B------:R-:W-:-:S03]  /*1b90*/  IMAD.MOV.U32 R20, RZ, RZ, R18 ;  /* 0x000000ffff147224 */ /* 0x000fc600078e0012 */
        /* <DEDUP_REMOVED lines=16> */
[----:B------:R-:W-:Y:S01]  /*1ca0*/  IMAD.MOV.U32 R12, RZ, RZ, R25 ;  /* 0x000000ffff0c7224 */ /* 0x000fe200078e0019 */
[----:B------:R-:W-:Y:S01]  /*1cb0*/  MOV R0, 0x1ce0 ;  /* 0x00001ce000007802 */ /* 0x000fe20000000f00 */
[----:B------:R-:W-:-:S07]  /*1cc0*/  IMAD.MOV.U32 R10, RZ, RZ, -0x400000 ;  /* 0xffc00000ff0a7424 */ /* 0x000fce00078e00ff */
[----:B------:R-:W-:Y:S05]  /*1cd0*/  CALL.REL.NOINC `($__internal_0_$__cuda_sm20_div_rn_f64_full) ;  /* 0x0000000c00587944 */ /* 0x000fea0003c00000 */
[----:B------:R-:W-:Y:S02]  /*1ce0*/  IMAD.MOV.U32 R28, RZ, RZ, R11 ;  /* 0x000000ffff1c7224 */ /* 0x000fe400078e000b */
[----:B------:R-:W-:-:S07]  /*1cf0*/  IMAD.MOV.U32 R29, RZ, RZ, R10 ;  /* 0x000000ffff1d7224 */ /* 0x000fce00078e000a */
.L_x_29:
[----:B------:R-:W-:Y:S05]  /*1d00*/  BSYNC.RECONVERGENT B3 ;  /* 0x0000000000037941 */ /* 0x000fea0003800200 */
.L_x_28:
        /* <DEDUP_REMOVED lines=18> */
[----:B------:R-:W-:Y:S01]  /*1e30*/  IMAD.MOV.U32 R12, RZ, RZ, R29 ;  /* 0x000000ffff0c7224 */ /* 0x000fe200078e001d */
[----:B0-----:R-:W-:Y:S01]  /*1e40*/  MOV R10, UR4 ;  /* 0x00000004000a7c02 */ /* 0x001fe20008000f00 */
[----:B------:R-:W-:-:S07]  /*1e50*/  IMAD.U32 R11, RZ, RZ, UR5 ;  /* 0x00000005ff0b7e24 */ /* 0x000fce000f8e00ff */
[----:B------:R-:W-:Y:S05]  /*1e60*/  CALL.REL.NOINC `($__internal_0_$__cuda_sm20_div_rn_f64_full) ;  /* 0x0000000800f47944 */ /* 0x000fea0003c00000 */
[----:B------:R-:W-:Y:S02]  /*1e70*/  IMAD.MOV.U32 R24, RZ, RZ, R11 ;  /* 0x000000ffff187224 */ /* 0x000fe400078e000b */
[----:B------:R-:W-:-:S07]  /*1e80*/  IMAD.MOV.U32 R25, RZ, RZ, R10 ;  /* 0x000000ffff197224 */ /* 0x000fce00078e000a */
.L_x_31:
[----:B------:R-:W-:Y:S05]  /*1e90*/  BSYNC.RECONVERGENT B3 ;  /* 0x0000000000037941 */ /* 0x000fea0003800200 */
.L_x_30:
[----:B------:R-:W0:Y:S01]  /*1ea0*/  F2I.S64.F64.TRUNC R24, R24 ;  /* 0x0000001800187311 */ /* 0x000e22000030d900 */
[----:B------:R-:W-:Y:S01]  /*1eb0*/  IMAD.MOV.U32 R12, RZ, RZ, 0x1 ;  /* 0x00000001ff0c7424 */ /* 0x000fe200078e00ff */
[----:B------:R-:W-:Y:S01]  /*1ec0*/  BSSY.RECONVERGENT B3, `(.L_x_32) ;  /* 0x000001e000037945 */ /* 0x000fe20003800200 */
[----:B0-----:R-:W-:-:S05]  /*1ed0*/  IADD3 R26, P0, PT, R24, 0x1, RZ ;  /* 0x00000001181a7810 */ /* 0x001fca0007f1e0ff */
[----:B------:R-:W-:Y:S01]  /*1ee0*/  I2F.F64.S64 R14, R24 ;  /* 0x00000018000e7312 */ /* 0x000fe20000301c00 */
[----:B------:R-:W-:-:S07]  /*1ef0*/  IADD3.X R27, PT, PT, RZ, R25, RZ, P0, !PT ;  /* 0x00000019ff1b7210 */ /* 0x000fce00007fe4ff */
        /* <DEDUP_REMOVED lines=18> */
[----:B------:R-:W-:Y:S01]  /*2020*/  MOV R11, R15 ;  /* 0x0000000f000b7202 */ /* 0x000fe20000000f00 */
[----:B------:R-:W-:Y:S01]  /*2030*/  IMAD.MOV.U32 R12, RZ, RZ, R29 ;  /* 0x000000ffff0c7224 */ /* 0x000fe200078e001d */
[----:B------:R-:W-:Y:S01]  /*2040*/  MOV R0, 0x2070 ;  /* 0x0000207000007802 */ /* 0x000fe20000000f00 */
[----:B------:R-:W-:-:S07]  /*2050*/  IMAD.MOV.U32 R10, RZ, RZ, R14 ;  /* 0x000000ffff0a7224 */ /* 0x000fce00078e000e */
[----:B------:R-:W-:Y:S05]  /*2060*/  CALL.REL.NOINC `($__internal_0_$__cuda_sm20_div_rn_f64_full) ;  /* 0x0000000800747944 */ /* 0x000fea0003c00000 */
[----:B------:R-:W-:-:S04]  /*2070*/  LOP3.LUT R11, R11, R10, RZ, 0x3c, !PT ;  /* 0x0000000a0b0b7212 */ /* 0x000fc800078e3cff */
[----:B------:R-:W-:-:S04]  /*2080*/  LOP3.LUT R10, R11, R10, RZ, 0x3c, !PT ;  /* 0x0000000a0b0a7212 */ /* 0x000fc800078e3cff */
[----:B------:R-:W-:-:S07]  /*2090*/  LOP3.LUT R11, R11, R10, RZ, 0x3c, !PT ;  /* 0x0000000a0b0b7212 */ /* 0x000fce00078e3cff */
.L_x_33:
[----:B------:R-:W-:Y:S05]  /*20a0*/  BSYNC.RECONVERGENT B3 ;  /* 0x0000000000037941 */ /* 0x000fea0003800200 */
.L_x_32:
        /* <DEDUP_REMOVED lines=8> */
[----:B------:R-:W-:-:S04]  /*2130*/  IMAD.WIDE.U32 R28, R24, 0x8001, RZ ;  /* 0x00008001181c7825 */ /* 0x000fc800078e00ff */
[----:B------:R-:W-:Y:S02]  /*2140*/  IMAD.IADD R25, R25, 0x1, R21 ;  /* 0x0000000119197824 */ /* 0x000fe400078e0215 */
[----:B------:R-:W-:Y:S02]  /*2150*/  IMAD.MOV.U32 R18, RZ, RZ, 0x1 ;  /* 0x00000001ff127424 */ /* 0x000fe400078e00ff */
[----:B------:R-:W-:-:S04]  /*2160*/  IMAD.WIDE.U32 R16, R25, 0x8001, RZ ;  /* 0x0000800119107825 */ /* 0x000fc800078e00ff */
[----:B------:R-:W-:-:S04]  /*2170*/  IMAD.WIDE.U32 R30, P0, R24, 0x4000, R16 ;  /* 0x00004000181e7825 */ /* 0x000fc80007800010 */
[----:B------:R-:W-:Y:S01]  /*2180*/  IMAD.MOV.U32 R16, RZ, RZ, -0x400000 ;  /* 0xffc00000ff107424 */ /* 0x000fe200078e00ff */
[----:B------:R-:W-:Y:S01]  /*2190*/  MOV R20, R31 ;  /* 0x0000001f00147202 */ /* 0x000fe20000000f00 */
[----:B------:R-:W-:Y:S02]  /*21a0*/  IMAD.MOV.U32 R17, RZ, RZ, 0x41dfffff ;  /* 0x41dfffffff117424 */ /* 0x000fe400078e00ff */
[----:B------:R-:W-:Y:S01]  /*21b0*/  IMAD.X R21, RZ, RZ, RZ, P0 ;  /* 0x000000ffff157224 */ /* 0x000fe200000e06ff */
[----:B------:R-:W-:-:S03]  /*21c0*/  IADD3 RZ, P0, PT, R29, R30, RZ ;  /* 0x0000001e1dff7210 */ /* 0x000fc60007f1e0ff */
[----:B0-----:R-:W-:Y:S02]  /*21d0*/  DFMA R26, R18, -R16, 1 ;  /* 0x3ff00000121a742b */ /* 0x001fe40000000810 */
[----:B------:R-:W-:-:S05]  /*21e0*/  IMAD.WIDE.U32.X R20, R25, 0x4000, R20, P0 ;  /* 0x0000400019147825 */ /* 0x000fca00000e0414 */
[--C-:B------:R-:W-:Y:S02]  /*21f0*/  SHF.R.U64 R29, R20, 0xd, R21.reuse ;  /* 0x0000000d141d7819 */ /* 0x100fe40000001215 */
[----:B------:R-:W-:Y:S01]  /*2200*/  SHF.R.U32.HI R0, RZ, 0xd, R21 ;  /* 0x0000000dff007819 */ /* 0x000fe20000011615 */
[----:B------:R-:W-:Y:S02]  /*2210*/  DFMA R20, R26, R26, R26 ;  /* 0x0000001a1a14722b */ /* 0x000fe4000000001a */
[----:B------:R-:W-:-:S04]  /*2220*/  IMAD.WIDE.U32 R24, R29, -0x7fffffff, R24 ;  /* 0x800000011d187825 */ /* 0x000fc800078e0018 */
[----:B------:R-:W-:Y:S02]  /*2230*/  IMAD R0, R0, -0x7fffffff, RZ ;  /* 0x8000000100007824 */ /* 0x000fe400078e02ff */
[----:B------:R-:W-:Y:S01]  /*2240*/  DFMA R20, R18, R20, R18 ;  /* 0x000000141214722b */ /* 0x000fe20000000012 */
[----:B------:R-:W-:Y:S02]  /*2250*/  IMAD.MOV.U32 R18, RZ, RZ, R24 ;  /* 0x000000ffff127224 */ /* 0x000fe400078e0018 */
[----:B------:R-:W-:-:S04]  /*2260*/  IADD3 R19, PT, PT, R25, -R29, R0 ;  /* 0x8000001d19137210 */ /* 0x000fc80007ffe000 */
[----:B------:R-:W0:Y:S01]  /*2270*/  I2F.F64.U64 R26, R18 ;  /* 0x00000012001a7312 */ /* 0x000e220000301800 */
[----:B------:R-:W-:-:S08]  /*2280*/  DFMA R24, R20, -R16, 1 ;  /* 0x3ff000001418742b */ /* 0x000fd00000000810 */
[----:B------:R-:W-:Y:S01]  /*2290*/  DFMA R24, R20, R24, R20 ;  /* 0x000000181418722b */ /* 0x000fe20000000014 */
[----:B0-----:R-:W-:-:S07]  /*22a0*/  FSETP.GEU.AND P1, PT, |R27|, 6.5827683646048100446e-37, PT ;  /* 0x036000001b00780b */ /* 0x001fce0003f2e200 */
[----:B------:R-:W-:-:S08]  /*22b0*/  DMUL R20, R24, R26 ;  /* 0x0000001a18147228 */ /* 0x000fd00000000000 */
        /* <DEDUP_REMOVED lines=12> */
[----:B------:R-:W-:-:S07]  /*2380*/  IMAD.MOV.U32 R11, RZ, RZ, 0x41dfffff ;  /* 0x41dfffffff0b7424 */ /* 0x000fce00078e00ff */
[----:B------:R-:W-:Y:S05]  /*2390*/  CALL.REL.NOINC `($__internal_0_$__cuda_sm20_div_rn_f64_full) ;  /* 0x0000000400a87944 */ /* 0x000fea0003c00000 */
[----:B------:R-:W-:Y:S02]  /*23a0*/  IMAD.MOV.U32 R20, RZ, RZ, R11 ;  /* 0x000000ffff147224 */ /* 0x000fe400078e000b */
[----:B------:R-:W-:-:S07]  /*23b0*/  IMAD.MOV.U32 R21, RZ, RZ, R10 ;  /* 0x000000ffff157224 */ /* 0x000fce00078e000a */
.L_x_35:
[----:B------:R-:W-:Y:S05]  /*23c0*/  BSYNC.RECONVERGENT B3 ;  /* 0x0000000000037941 */ /* 0x000fea0003800200 */
.L_x_34:
        /* <DEDUP_REMOVED lines=16> */
[----:B------:R-:W-:Y:S01]  /*24d0*/  MOV R13, R20 ;  /* 0x00000014000d7202 */ /* 0x000fe20000000f00 */
[----:B------:R-:W-:Y:S01]  /*24e0*/  IMAD.MOV.U32 R12, RZ, RZ, R21 ;  /* 0x000000ffff0c7224 */ /* 0x000fe200078e0015 */
[----:B------:R-:W-:Y:S01]  /*24f0*/  MOV R0, 0x2530 ;  /* 0x0000253000007802 */ /* 0x000fe20000000f00 */
[----:B0-----:R-:W-:Y:S02]  /*2500*/  IMAD.U32 R10, RZ, RZ, UR4 ;  /* 0x00000004ff0a7e24 */ /* 0x001fe4000f8e00ff */
[----:B------:R-:W-:-:S07]  /*2510*/  IMAD.U32 R11, RZ, RZ, UR5 ;  /* 0x00000005ff0b7e24 */ /* 0x000fce000f8e00ff */
[----:B------:R-:W-:Y:S05]  /*2520*/  CALL.REL.NOINC `($__internal_0_$__cuda_sm20_div_rn_f64_full) ;  /* 0x0000000400447944 */ /* 0x000fea0003c00000 */
[----:B------:R-:W-:Y:S01]  /*2530*/  IMAD.MOV.U32 R22, RZ, RZ, R11 ;  /* 0x000000ffff167224 */ /* 0x000fe200078e000b */
[----:B------:R-:W-:-:S07]  /*2540*/  MOV R23, R10 ;  /* 0x0000000a00177202 */ /* 0x000fce0000000f00 */
.L_x_37:
[----:B------:R-:W-:Y:S05]  /*2550*/  BSYNC.RECONVERGENT B3 ;  /* 0x0000000000037941 */ /* 0x000fea0003800200 */
.L_x_36:
        /* <DEDUP_REMOVED lines=32> */
.L_x_39:
[----:B------:R-:W-:Y:S05]  /*2760*/  BSYNC.RECONVERGENT B3 ;  /* 0x0000000000037941 */ /* 0x000fea0003800200 */
.L_x_38:
[----:B------:R-:W-:-:S04]  /*2770*/  LEA R12, P0, R22, UR20, 0x3 ;  /* 0x00000014160c7c11 */ /* 0x000fc8000f8018ff */
[----:B------:R-:W-:-:S05]  /*2780*/  LEA.HI.X R13, R22, UR21, R23, 0x3, P0 ;  /* 0x00000015160d7c11 */ /* 0x000fca00080f1c17 */
[----:B------:R-:W2:Y:S04]  /*2790*/  LDG.E.64 R14, desc[UR6][R12.64+0x8] ;  /* 0x000008060c0e7981 */ /* 0x000ea8000c1e1b00 */
[----:B------:R-:W2:Y:S01]  /*27a0*/  LDG.E.64 R16, desc[UR6][R12.64] ;  /* 0x000000060c107981 */ /* 0x000ea2000c1e1b00 */
[----:B------:R-:W-:-:S04]  /*27b0*/  LEA R8, P0, R7, R8, 0x2 ;  /* 0x0000000807087211 */ /* 0x000fc800078010ff */
[----:B------:R-:W-:Y:S02]  /*27c0*/  LEA.HI.X R9, R7, R9, RZ, 0x2, P0 ;  /* 0x0000000907097211 */ /* 0x000fe400000f14ff */
[----:B------:R-:W-:-:S04]  /*27d0*/  ISETP.GE.U32.AND P0, PT, R8, UR22, PT ;  /* 0x0000001608007c0c */ /* 0x000fc8000bf06070 */
[----:B------:R-:W-:Y:S01]  /*27e0*/  ISETP.GE.AND.EX P0, PT, R9, UR23, PT, P0 ;  /* 0x0000001709007c0c */ /* 0x000fe2000bf06300 */
[----:B--2---:R-:W-:-:S08]  /*27f0*/  DADD R16, R14, -R16 ;  /* 0x000000000e107229 */ /* 0x004fd00000000810 */
[----:B------:R-:W-:-:S08]  /*2800*/  DFMA R16, R16, -R10, R14 ;  /* 0x8000000a1010722b */ /* 0x000fd0000000000e */
[----:B------:R-:W-:Y:S01]  /*2810*/  DADD R20, R24, R16 ;  /* 0x0000000018147229 */ /* 0x000fe20000000010 */
[----:B------:R-:W-:Y:S10]  /*2820*/  @!P0 BRA `(.L_x_40) ;  /* 0xffffffe400148947 */ /* 0x000ff4000383ffff */
.L_x_15:
[----:B------:R-:W-:Y:S05]  /*2830*/  BSYNC.RECONVERGENT B2 ;  /* 0x0000000000027941 */ /* 0x000fea0003800200 */
.L_x_14:
[----:B------:R1:W-:Y:S02]  /*2840*/  STS.64 [R6], R20 ;  /* 0x0000001406007388 */ /* 0x0003e40000000a00 */
.L_x_1:
[----:B------:R-:W-:Y:S05]  /*2850*/  BSYNC.RECONVERGENT B0 ;  /* 0x0000000000007941 */ /* 0x000fea0003800200 */
.L_x_0:
[----:B------:R-:W-:Y:S01]  /*2860*/  BAR.SYNC.DEFER_BLOCKING 0x0 ;  /* 0x0000000000007b1d */ /* 0x000fe20000010000 */
[----:B------:R-:W-:Y:S01]  /*2870*/  UISETP.GE.U32.AND UP0, UPT, UR8, 0x2, UPT ;  /* 0x000000020800788c */ /* 0x000fe2000bf06070 */
[----:B------:R-:W-:-:S08]  /*2880*/  ISETP.NE.AND P1, PT, R5, RZ, PT ;  /* 0x000000ff0500720c */ /* 0x000fd00003f25270 */
[----:B------:R-:W-:Y:S05]  /*2890*/  BRA.U !UP0, `(.L_x_41) ;  /* 0x0000000108447547 */ /* 0x000fea000b800000 */
[----:B------:R-:W-:Y:S01]  /*28a0*/  USHF.R.U32.HI UR4, URZ, 0x1, UR8 ;  /* 0x00000001ff047899 */ /* 0x000fe20008011608 */
[----:B------:R-:W-:-:S05]  /*28b0*/  IMAD.MOV.U32 R10, RZ, RZ, RZ ;  /* 0x000000ffff0a7224 */ /* 0x000fca00078e00ff */
[----:B------:R-:W-:-:S07]  /*28c0*/  IMAD.U32 R7, RZ, RZ, UR4 ;  /* 0x00000004ff077e24 */ /* 0x000fce000f8e00ff */
.L_x_42:
[----:B------:R-:W-:-:S04]  /*28d0*/  ISETP.GT.U32.AND P0, PT, R7, R5, PT ;  /* 0x000000050700720c */ /* 0x000fc80003f04070 */
[----:B------:R-:W-:-:S13]  /*28e0*/  ISETP.GT.U32.AND.EX P0, PT, R10, RZ, PT, P0 ;  /* 0x000000ff0a00720c */ /* 0x000fda0003f04100 */
[----:B------:R-:W-:Y:S01]  /*28f0*/  @P0 IMAD R0, R7, 0x8, R6 ;  /* 0x0000000807000824 */ /* 0x000fe200078e0206 */
[----:B------:R-:W-:Y:S04]  /*2900*/  @P0 LDS.64 R8, [R6] ;  /* 0x0000000006080984 */ /* 0x000fe80000000a00 */
[----:B0-----:R-:W0:Y:S02]  /*2910*/  @P0 LDS.64 R2, [R0] ;  /* 0x0000000000020984 */ /* 0x001e240000000a00 */
[----:B0-----:R-:W-:Y:S01]  /*2920*/  @P0 DADD R2, R2, R8 ;  /* 0x0000000002020229 */ /* 0x001fe20000000008 */
[----:B------:R-:W-:-:S06]  /*2930*/  SHF.R.U32.HI R8, RZ, 0x1, R10 ;  /* 0x00000001ff087819 */ /* 0x000fcc000001160a */
[----:B------:R2:W-:Y:S01]  /*2940*/  @P0 STS.64 [R6], R2 ;  /* 0x0000000206000388 */ /* 0x0005e20000000a00 */
[----:B------:R-:W-:Y:S01]  /*2950*/  BAR.SYNC.DEFER_BLOCKING 0x0 ;  /* 0x0000000000007b1d */ /* 0x000fe20000010000 */
[C---:B------:R-:W-:Y:S02]  /*2960*/  ISETP.GT.U32.AND P0, PT, R7.reuse, 0x1, PT ;  /* 0x000000010700780c */ /* 0x040fe40003f04070 */
[----:B------:R-:W-:Y:S02]  /*2970*/  SHF.R.U64 R7, R7, 0x1, R10 ;  /* 0x0000000107077819 */ /* 0x000fe4000000120a */
[----:B------:R-:W-:Y:S02]  /*2980*/  ISETP.GT.U32.AND.EX P0, PT, R10, RZ, PT, P0 ;  /* 0x000000ff0a00720c */ /* 0x000fe40003f04100 */
[----:B------:R-:W-:-:S11]  /*2990*/  MOV R10, R8 ;  /* 0x00000008000a7202 */ /* 0x000fd60000000f00 */
[----:B--2---:R-:W-:Y:S05]  /*29a0*/  @P0 BRA `(.L_x_42) ;  /* 0xfffffffc00c80947 */ /* 0x004fea000383ffff */
.L_x_41:
[----:B------:R-:W-:Y:S05]  /*29b0*/  @P1 EXIT ;  /* 0x000000000000194d */ /* 0x000fea0003800000 */
[----:B------:R-:W2:Y:S01]  /*29c0*/  S2UR UR5, SR_CgaCtaId ;  /* 0x00000000000579c3 */ /* 0x000ea20000008800 */
[----:B------:R-:W-:-:S07]  /*29d0*/  UMOV UR4, 0x400 ;  /* 0x0000040000047882 */ /* 0x000fce0000000000 */
[----:B-1----:R-:W1:Y:S01]  /*29e0*/  LDC.64 R6, c[0x0][0x3a0] ;  /* 0x0000e800ff067b82 */ /* 0x002e620000000a00 */
[----:B--2---:R-:W-:Y:S01]  /*29f0*/  ULEA UR4, UR5, UR4, 0x18 ;  /* 0x0000000405047291 */ /* 0x004fe2000f8ec0ff */
[----:B-1----:R-:W-:-:S08]  /*2a00*/  IMAD.WIDE.U32 R4, R4, 0x8, R6 ;  /* 0x0000000804047825 */ /* 0x002fd000078e0006 */
[----:B0-----:R-:W0:Y:S04]  /*2a10*/  LDS.64 R2, [UR4] ;  /* 0x00000004ff027984 */ /* 0x001e280008000a00 */
[----:B0-----:R-:W-:Y:S01]  /*2a20*/  STG.E.64 desc[UR6][R4.64], R2 ;  /* 0x0000000204007986 */ /* 0x001fe2000c101b06 */
[----:B------:R-:W-:Y:S05]  /*2a30*/  EXIT ;  /* 0x000000000000794d */ /* 0x000fea0003800000 */
        .weak           $__internal_0_$__cuda_sm20_div_rn_f64_full
        .type           $__internal_0_$__cuda_sm20_div_rn_f64_full,@function
        .size           $__internal_0_$__cuda_sm20_div_rn_f64_full,($__internal_1_$__cuda_sm20_div_u64 - $__internal_0_$__cuda_sm20_div_rn_f64_full)
$__internal_0_$__cuda_sm20_div_rn_f64_full:
[C---:B------:R-:W-:Y:S01]  /*2a40*/  FSETP.GEU.AND P0, PT, |R11|.reuse, 1.469367938527859385e-39, PT ;  /* 0x001000000b00780b */ /* 0x040fe20003f0e200 */
[--C-:B------:R-:W-:Y:S01]  /*2a50*/  IMAD.MOV.U32 R16, RZ, RZ, R10.reuse ;  /* 0x000000ffff107224 */ /* 0x100fe200078e000a */
[----:B------:R-:W-:Y:S01]  /*2a60*/  LOP3.LUT R14, R11, 0x800fffff, RZ, 0xc0, !PT ;  /* 0x800fffff0b0e7812 */ /* 0x000fe200078ec0ff */
[----:B------:R-:W-:Y:S01]  /*2a70*/  IMAD.MOV.U32 R17, RZ, RZ, R11 ;  /* 0x000000ffff117224 */ /* 0x000fe200078e000b */
[----:B------:R-:W-:Y:S01]  /*2a80*/  MOV R33, R12 ;  /* 0x0000000c00217202 */ /* 0x000fe20000000f00 */
[----:B------:R-:W-:Y:S01]  /*2a90*/  IMAD.MOV.U32 R30, RZ, RZ, 0x1 ;  /* 0x00000001ff1e7424 */ /* 0x000fe200078e00ff */
[----:B------:R-:W-:Y:S01]  /*2aa0*/  LOP3.LUT R15, R14, 0x3ff00000, RZ, 0xfc, !PT ;  /* 0x3ff000000e0f7812 */ /* 0x000fe200078efcff */
[----:B------:R-:W-:Y:S01]  /*2ab0*/  IMAD.MOV.U32 R14, RZ, RZ, R10 ;  /* 0x000000ffff0e7224 */ /* 0x000fe200078e000a */
[C---:B------:R-:W-:Y:S01]  /*2ac0*/  FSETP.GEU.AND P2, PT, |R33|.reuse, 1.469367938527859385e-39, PT ;  /* 0x001000002100780b */ /* 0x040fe20003f4e200 */
[----:B------:R-:W-:Y:S01]  /*2ad0*/  IMAD.MOV.U32 R32, RZ, RZ, R13 ;  /* 0x000000ffff207224 */ /* 0x000fe200078e000d */
[----:B------:R-:W-:Y:S01]  /*2ae0*/  LOP3.LUT R10, R33, 0x7ff00000, RZ, 0xc0, !PT ;  /* 0x7ff00000210a7812 */ /* 0x000fe200078ec0ff */
[----:B------:R-:W-:Y:S01]  /*2af0*/  BSSY.RECONVERGENT B1, `(.L_x_43) ;  /* 0x0000055000017945 */ /* 0x000fe20003800200 */
[----:B------:R-:W-:Y:S01]  /*2b00*/  LOP3.LUT R12, R11, 0x7ff00000, RZ, 0xc0, !PT ;  /* 0x7ff000000b0c7812 */ /* 0x000fe200078ec0ff */
[----:B------:R-:W-:Y:S01]  /*2b10*/  @!P0 DMUL R14, R16, 8.98846567431157953865e+307 ;  /* 0x7fe00000100e8828 */ /* 0x000fe20000000000 */
[----:B------:R-:W-:-:S02]  /*2b20*/  IMAD.MOV.U32 R11, RZ, RZ, 0x1ca00000 ;  /* 0x1ca00000ff0b7424 */ /* 0x000fc400078e00ff */
[----:B------:R-:W-:-:S03]  /*2b30*/  ISETP.GE.U32.AND P1, PT, R10, R12, PT ;  /* 0x0000000c0a00720c */ /* 0x000fc60003f26070 */
[----:B------:R-:W0:Y:S02]  /*2b40*/  MUFU.RCP64H R31, R15 ;  /* 0x0000000f001f7308 */ /* 0x000e240000001800 */
[----:B------:R-:W-:Y:S01]  /*2b50*/  @!P2 LOP3.LUT R13, R17, 0x7ff00000, RZ, 0xc0, !PT ;  /* 0x7ff00000110da812 */ /* 0x000fe200078ec0ff */
[----:B------:R-:W-:Y:S01]  /*2b60*/  @!P2 IMAD.MOV.U32 R36, RZ, RZ, RZ ;  /* 0x000000ffff24a224 */ /* 0x000fe200078e00ff */
[----:B------:R-:W-:Y:S02]  /*2b70*/  @!P0 LOP3.LUT R12, R15, 0x7ff00000, RZ, 0xc0, !PT ;  /* 0x7ff000000f0c8812 */ /* 0x000fe400078ec0ff */
[----:B------:R-:W-:Y:S02]  /*2b80*/  @!P2 ISETP.GE.U32.AND P3, PT, R10, R13, PT ;  /* 0x0000000d0a00a20c */ /* 0x000fe40003f66070 */
[C---:B------:R-:W-:Y:S02]  /*2b90*/  SEL R13, R11.reuse, 0x63400000, !P1 ;  /* 0x634000000b0d7807 */ /* 0x040fe40004800000 */
[----:B------:R-:W-:-:S04]  /*2ba0*/  @!P2 SEL R26, R11, 0x63400000, !P3 ;  /* 0x634000000b1aa807 */ /* 0x000fc80005800000 */
[----:B------:R-:W-:Y:S01]  /*2bb0*/  @!P2 LOP3.LUT R26, R26, 0x80000000, R33, 0xf8, !PT ;  /* 0x800000001a1aa812 */ /* 0x000fe200078ef821 */
[----:B0-----:R-:W-:-:S03]  /*2bc0*/  DFMA R34, R30, -R14, 1 ;  /* 0x3ff000001e22742b */ /* 0x001fc6000000080e */
[----:B------:R-:W-:-:S05]  /*2bd0*/  @!P2 LOP3.LUT R37, R26, 0x100000, RZ, 0xfc, !PT ;  /* 0x001000001a25a812 */ /* 0x000fca00078efcff */
[----:B------:R-:W-:-:S08]  /*2be0*/  DFMA R34, R34, R34, R34 ;  /* 0x000000222222722b */ /* 0x000fd00000000022 */
[----:B------:R-:W-:Y:S01]  /*2bf0*/  DFMA R30, R30, R34, R30 ;  /* 0x000000221e1e722b */ /* 0x000fe2000000001e */
[----:B------:R-:W-:Y:S01]  /*2c00*/  LOP3.LUT R35, R13, 0x800fffff, R33, 0xf8, !PT ;  /* 0x800fffff0d237812 */ /* 0x000fe200078ef821 */
[----:B------:R-:W-:Y:S01]  /*2c10*/  IMAD.MOV.U32 R34, RZ, RZ, R32 ;  /* 0x000000ffff227224 */ /* 0x000fe200078e0020 */
[----:B------:R-:W-:-:S05]  /*2c20*/  MOV R13, R10 ;  /* 0x0000000a000d7202 */ /* 0x000fca0000000f00 */
[----:B------:R-:W-:Y:S02]  /*2c30*/  DFMA R38, R30, -R14, 1 ;  /* 0x3ff000001e26742b */ /* 0x000fe4000000080e */
[----:B------:R-:W-:-:S06]  /*2c40*/  @!P2 DFMA R34, R34, 2, -R36 ;  /* 0x400000002222a82b */ /* 0x000fcc0000000824 */
[----:B------:R-:W-:-:S04]  /*2c50*/  DFMA R38, R30, R38, R30 ;  /* 0x000000261e26722b */ /* 0x000fc8000000001e */
[----:B------:R-:W-:-:S04]  /*2c60*/  @!P2 LOP3.LUT R13, R35, 0x7ff00000, RZ, 0xc0, !PT ;  /* 0x7ff00000230da812 */ /* 0x000fc800078ec0ff */
[----:B------:R-:W-:Y:S01]  /*2c70*/  DMUL R36, R38, R34 ;  /* 0x0000002226247228 */ /* 0x000fe20000000000 */
[----:B------:R-:W-:-:S05]  /*2c80*/  VIADD R26, R13, 0xffffffff ;  /* 0xffffffff0d1a7836 */ /* 0x000fca0000000000 */
[----:B------:R-:W-:Y:S01]  /*2c90*/  ISETP.GT.U32.AND P0, PT, R26, 0x7feffffe, PT ;  /* 0x7feffffe1a00780c */ /* 0x000fe20003f04070 */
[----:B------:R-:W-:Y:S01]  /*2ca0*/  VIADD R26, R12, 0xffffffff ;  /* 0xffffffff0c1a7836 */ /* 0x000fe20000000000 */
[----:B------:R-:W-:-:S04]  /*2cb0*/  DFMA R30, R36, -R14, R34 ;  /* 0x8000000e241e722b */ /* 0x000fc80000000022 */
[----:B------:R-:W-:-:S04]  /*2cc0*/  ISETP.GT.U32.OR P0, PT, R26, 0x7feffffe, P0 ;  /* 0x7feffffe1a00780c */ /* 0x000fc80000704470 */
[----:B------:R-:W-:-:S09]  /*2cd0*/  DFMA R30, R38, R30, R36 ;  /* 0x0000001e261e722b */ /* 0x000fd20000000024 */
[----:B------:R-:W-:Y:S05]  /*2ce0*/  @P0 BRA `(.L_x_44) ;  /* 0x0000000000740947 */ /* 0x000fea0003800000 */
[----:B------:R-:W-:-:S04]  /*2cf0*/  LOP3.LUT R12, R17, 0x7ff00000, RZ, 0xc0, !PT ;  /* 0x7ff00000110c7812 */ /* 0x000fc800078ec0ff */
[CC--:B------:R-:W-:Y:S02]  /*2d00*/  VIADDMNMX R13, R10.reuse, -R12.reuse, 0xb9600000, !PT ;  /* 0xb96000000a0d7446 */ /* 0x0c0fe4000780090c */
[----:B------:R-:W-:Y:S02]  /*2d10*/  ISETP.GE.U32.AND P0, PT, R10, R12, PT ;  /* 0x0000000c0a00720c */ /* 0x000fe40003f06070 */
[----:B------:R-:W-:Y:S02]  /*2d20*/  VIMNMX R13, PT, PT, R13, 0x46a00000, PT ;  /* 0x46a000000d0d7848 */ /* 0x000fe40003fe0100 */
[----:B------:R-:W-:Y:S02]  /*2d30*/  SEL R11, R11, 0x63400000, !P0 ;  /* 0x634000000b0b7807 */ /* 0x000fe40004000000 */
[----:B------:R-:W-:-:S03]  /*2d40*/  MOV R12, RZ ;  /* 0x000000ff000c7202 */ /* 0x000fc60000000f00 */
[----:B------:R-:W-:-:S04]  /*2d50*/  IMAD.IADD R11, R13, 0x1, -R11 ;  /* 0x000000010d0b7824 */ /* 0x000fc800078e0a0b */
[----:B------:R-:W-:-:S06]  /*2d60*/  VIADD R13, R11, 0x7fe00000 ;  /* 0x7fe000000b0d7836 */ /* 0x000fcc0000000000 */
[----:B------:R-:W-:-:S10]  /*2d70*/  DMUL R36, R30, R12 ;  /* 0x0000000c1e247228 */ /* 0x000fd40000000000 */
[----:B------:R-:W-:-:S13]  /*2d80*/  FSETP.GTU.AND P0, PT, |R37|, 1.469367938527859385e-39, PT ;  /* 0x001000002500780b */ /* 0x000fda0003f0c200 */
[----:B------:R-:W-:Y:S05]  /*2d90*/  @P0 BRA `(.L_x_45) ;  /* 0x0000000000a80947 */ /* 0x000fea0003800000 */
[----:B------:R-:W-:-:S06]  /*2da0*/  DFMA R14, R30, -R14, R34 ;  /* 0x8000000e1e0e722b */ /* 0x000fcc0000000022 */
[----:B------:R-:W-:-:S04]  /*2db0*/  IMAD.MOV.U32 R14, RZ, RZ, RZ ;  /* 0x000000ffff0e7224 */ /* 0x000fc800078e00ff */
[C---:B------:R-:W-:Y:S02]  /*2dc0*/  FSETP.NEU.AND P0, PT, R15.reuse, RZ, PT ;  /* 0x000000ff0f00720b */ /* 0x040fe40003f0d000 */
[----:B------:R-:W-:-:S04]  /*2dd0*/  LOP3.LUT R10, R15, 0x80000000, R17, 0x48, !PT ;  /* 0x800000000f0a7812 */ /* 0x000fc800078e4811 */
[----:B------:R-:W-:-:S07]  /*2de0*/  LOP3.LUT R15, R10, R13, RZ, 0xfc, !PT ;  /* 0x0000000d0a0f7212 */ /* 0x000fce00078efcff */
[----:B------:R-:W-:Y:S05]  /*2df0*/  @!P0 BRA `(.L_x_45) ;  /* 0x0000000000908947 */ /* 0x000fea0003800000 */
[----:B------:R-:W-:Y:S01]  /*2e00*/  IMAD.MOV R13, RZ, RZ, -R11 ;  /* 0x000000ffff0d7224 */ /* 0x000fe200078e0a0b */
[----:B------:R-:W-:Y:S01]  /*2e10*/  IADD3 R11, PT, PT, -R11, -0x43300000, RZ ;  /* 0xbcd000000b0b7810 */ /* 0x000fe20007ffe1ff */
[----:B------:R-:W-:-:S06]  /*2e20*/  IMAD.MOV.U32 R12, RZ, RZ, RZ ;  /* 0x000000ffff0c7224 */ /* 0x000fcc00078e00ff */
[----:B------:R-:W-:Y:S02]  /*2e30*/  DFMA R12, R36, -R12, R30 ;  /* 0x8000000c240c722b */ /* 0x000fe4000000001e */
[----:B------:R-:W-:-:S08]  /*2e40*/  DMUL.RP R30, R30, R14 ;  /* 0x0000000e1e1e7228 */ /* 0x000fd00000008000 */
[----:B------:R-:W-:Y:S02]  /*2e50*/  FSETP.NEU.AND P0, PT, |R13|, R11, PT ;  /* 0x0000000b0d00720b */ /* 0x000fe40003f0d200 */
[----:B------:R-:W-:Y:S02]  /*2e60*/  LOP3.LUT R10, R31, R10, RZ, 0x3c, !PT ;  /* 0x0000000a1f0a7212 */ /* 0x000fe400078e3cff */
[----:B------:R-:W-:Y:S02]  /*2e70*/  FSEL R11, R30, R36, !P0 ;  /* 0x000000241e0b7208 */ /* 0x000fe40004000000 */
[----:B------:R-:W-:-:S03]  /*2e80*/  FSEL R10, R10, R37, !P0 ;  /* 0x000000250a0a7208 */ /* 0x000fc60004000000 */
[----:B------:R-:W-:Y:S01]  /*2e90*/  IMAD.MOV.U32 R36, RZ, RZ, R11 ;  /* 0x000000ffff247224 */ /* 0x000fe200078e000b */
[----:B------:R-:W-:Y:S01]  /*2ea0*/  MOV R37, R10 ;  /* 0x0000000a00257202 */ /* 0x000fe20000000f00 */
[----:B------:R-:W-:Y:S06]  /*2eb0*/  BRA `(.L_x_45) ;  /* 0x0000000000607947 */ /* 0x000fec0003800000 */
.L_x_44:
[----:B------:R-:W-:-:S14]  /*2ec0*/  DSETP.NAN.AND P0, PT, R32, R32, PT ;  /* 0x000000202000722a */ /* 0x000fdc0003f08000 */
[----:B------:R-:W-:Y:S05]  /*2ed0*/  @P0 BRA `(.L_x_46) ;  /* 0x00000000004c0947 */ /* 0x000fea0003800000 */
[----:B------:R-:W-:-:S14]  /*2ee0*/  DSETP.NAN.AND P0, PT, R16, R16, PT ;  /* 0x000000101000722a */ /* 0x000fdc0003f08000 */
[----:B------:R-:W-:Y:S05]  /*2ef0*/  @P0 BRA `(.L_x_47) ;  /* 0x0000000000340947 */ /* 0x000fea0003800000 */
[----:B------:R-:W-:Y:S01]  /*2f00*/  ISETP.NE.AND P0, PT, R13, R12, PT ;  /* 0x0000000c0d00720c */ /* 0x000fe20003f05270 */
[----:B------:R-:W-:Y:S02]  /*2f10*/  IMAD.MOV.U32 R36, RZ, RZ, 0x0 ;  /* 0x00000000ff247424 */ /* 0x000fe400078e00ff */
[----:B------:R-:W-:-:S10]  /*2f20*/  IMAD.MOV.U32 R37, RZ, RZ, -0x80000 ;  /* 0xfff80000ff257424 */ /* 0x000fd400078e00ff */
[----:B------:R-:W-:Y:S05]  /*2f30*/  @!P0 BRA `(.L_x_45) ;  /* 0x0000000000408947 */ /* 0x000fea0003800000 */
[----:B------:R-:W-:Y:S02]  /*2f40*/  ISETP.NE.AND P0, PT, R13, 0x7ff00000, PT ;  /* 0x7ff000000d00780c */ /* 0x000fe40003f05270 */
[----:B------:R-:W-:Y:S02]  /*2f50*/  LOP3.LUT R16, R33, 0x80000000, R17, 0x48, !PT ;  /* 0x8000000021107812 */ /* 0x000fe400078e4811 */
[----:B------:R-:W-:-:S13]  /*2f60*/  ISETP.EQ.OR P0, PT, R12, RZ, !P0 ;  /* 0x000000ff0c00720c */ /* 0x000fda0004702670 */
[----:B------:R-:W-:Y:S01]  /*2f70*/  @P0 LOP3.LUT R10, R16, 0x7ff00000, RZ, 0xfc, !PT ;  /* 0x7ff00000100a0812 */ /* 0x000fe200078efcff */
[----:B------:R-:W-:Y:S01]  /*2f80*/  @!P0 IMAD.MOV.U32 R36, RZ, RZ, RZ ;  /* 0x000000ffff248224 */ /* 0x000fe200078e00ff */
[----:B------:R-:W-:Y:S01]  /*2f90*/  @P0 MOV R36, RZ ;  /* 0x000000ff00240202 */ /* 0x000fe20000000f00 */
[----:B------:R-:W-:Y:S02]  /*2fa0*/  @!P0 IMAD.MOV.U32 R37, RZ, RZ, R16 ;  /* 0x000000ffff258224 */ /* 0x000fe400078e0010 */
[----:B------:R-:W-:Y:S01]  /*2fb0*/  @P0 IMAD.MOV.U32 R37, RZ, RZ, R10 ;  /* 0x000000ffff250224 */ /* 0x000fe200078e000a */
[----:B------:R-:W-:Y:S06]  /*2fc0*/  BRA `(.L_x_45) ;  /* 0x00000000001c7947 */ /* 0x000fec0003800000 */
.L_x_47:
[----:B------:R-:W-:Y:S01]  /*2fd0*/  LOP3.LUT R10, R17, 0x80000, RZ, 0xfc, !PT ;  /* 0x00080000110a7812 */ /* 0x000fe200078efcff */
[----:B------:R-:W-:-:S04]  /*2fe0*/  IMAD.MOV.U32 R36, RZ, RZ, R16 ;  /* 0x000000ffff247224 */ /* 0x000fc800078e0010 */
[----:B------:R-:W-:Y:S01]  /*2ff0*/  IMAD.MOV.U32 R37, RZ, RZ, R10 ;  /* 0x000000ffff257224 */ /* 0x000fe200078e000a */
[----:B------:R-:W-:Y:S06]  /*3000*/  BRA `(.L_x_45) ;  /* 0x00000000000c7947 */ /* 0x000fec0003800000 */
.L_x_46:
[----:B------:R-:W-:Y:S01]  /*3010*/  LOP3.LUT R10, R33, 0x80000, RZ, 0xfc, !PT ;  /* 0x00080000210a7812 */ /* 0x000fe200078efcff */
[----:B------:R-:W-:-:S03]  /*3020*/  IMAD.MOV.U32 R36, RZ, RZ, R32 ;  /* 0x000000ffff247224 */ /* 0x000fc600078e0020 */
[----:B------:R-:W-:-:S07]  /*3030*/  MOV R37, R10 ;  /* 0x0000000a00257202 */ /* 0x000fce0000000f00 */
.L_x_45:
[----:B------:R-:W-:Y:S05]  /*3040*/  BSYNC.RECONVERGENT B1 ;  /* 0x0000000000017941 */ /* 0x000fea0003800200 */
.L_x_43:
[----:B------:R-:W-:Y:S02]  /*3050*/  IMAD.MOV.U32 R12, RZ, RZ, R0 ;  /* 0x000000ffff0c7224 */ /* 0x000fe400078e0000 */
[----:B------:R-:W-:Y:S02]  /*3060*/  IMAD.MOV.U32 R13, RZ, RZ, 0x0 ;  /* 0x00000000ff0d7424 */ /* 0x000fe400078e00ff */
[----:B------:R-:W-:Y:S02]  /*3070*/  IMAD.MOV.U32 R11, RZ, RZ, R36 ;  /* 0x000000ffff0b7224 */ /* 0x000fe400078e0024 */
[----:B------:R-:W-:Y:S01]  /*3080*/  IMAD.MOV.U32 R10, RZ, RZ, R37 ;  /* 0x000000ffff0a7224 */ /* 0x000fe200078e0025 */
[----:B------:R-:W-:Y:S06]  /*3090*/  RET.REL.NODEC R12 `(_Z6lookupPdldlS_) ;  /* 0xffffffcc0cd87950 */ /* 0x000fec0003c3ffff */
        .weak           $__internal_1_$__cuda_sm20_div_u64
        .type           $__internal_1_$__cuda_sm20_div_u64,@function
        .size           $__internal_1_$__cuda_sm20_div_u64,(.L_x_50 - $__internal_1_$__cuda_sm20_div_u64)
$__internal_1_$__cuda_sm20_div_u64:
[----:B------:R-:W-:Y:S01]  /*30a0*/  MOV R16, R7 ;  /* 0x0000000700107202 */ /* 0x000fe20000000f00 */
[----:B------:R-:W-:-:S04]  /*30b0*/  IMAD.MOV.U32 R17, RZ, RZ, RZ ;  /* 0x000000ffff117224 */ /* 0x000fc800078e00ff */
[----:B------:R-:W0:Y:S08]  /*30c0*/  I2F.U64.RP R3, R16 ;  /* 0x0000001000037312 */ /* 0x000e300000309000 */
[----:B0-----:R-:W0:Y:S02]  /*30d0*/  MUFU.RCP R3, R3 ;  /* 0x0000000300037308 */ /* 0x001e240000001000 */
[----:B0-----:R-:W-:-:S06]  /*30e0*/  VIADD R12, R3, 0x1ffffffe ;  /* 0x1ffffffe030c7836 */ /* 0x001fcc0000000000 */
[----:B------:R-:W0:Y:S02]  /*30f0*/  F2I.U64.TRUNC R12, R12 ;  /* 0x0000000c000c7311 */ /* 0x000e24000020d800 */
[----:B0-----:R-:W-:-:S04]  /*3100*/  IMAD.WIDE.U32 R14, R12, R7, RZ ;  /* 0x000000070c0e7225 */ /* 0x001fc800078e00ff */
[----:B------:R-:W-:Y:S01]  /*3110*/  IMAD R15, R13, R7, R15 ;  /* 0x000000070d0f7224 */ /* 0x000fe200078e020f */
[----:B------:R-:W-:-:S05]  /*3120*/  IADD3 R11, P0, PT, RZ, -R14, RZ ;  /* 0x8000000eff0b7210 */ /* 0x000fca0007f1e0ff */
[----:B------:R-:W-:-:S04]  /*3130*/  IMAD.HI.U32 R14, R12, R11, RZ ;  /* 0x0000000b0c0e7227 */ /* 0x000fc800078e00ff */
[----:B------:R-:W-:Y:S01]  /*3140*/  IMAD.X R23, RZ, RZ, ~R15, P0 ;  /* 0x000000ffff177224 */ /* 0x000fe200000e0e0f */
[----:B------:R-:W-:-:S03]  /*3150*/  MOV R15, R12 ;  /* 0x0000000c000f7202 */ /* 0x000fc60000000f00 */
[-C--:B------:R-:W-:Y:S02]  /*3160*/  IMAD R17, R13, R23.reuse, RZ ;  /* 0x000000170d117224 */ /* 0x080fe400078e02ff */
[----:B------:R-:W-:-:S04]  /*3170*/  IMAD.WIDE.U32 R14, P0, R12, R23, R14 ;  /* 0x000000170c0e7225 */ /* 0x000fc8000780000e */
[----:B------:R-:W-:-:S04]  /*3180*/  IMAD.HI.U32 R3, R13, R23, RZ ;  /* 0x000000170d037227 */ /* 0x000fc800078e00ff */
[----:B------:R-:W-:-:S04]  /*3190*/  IMAD.HI.U32 R14, P1, R13, R11, R14 ;  /* 0x0000000b0d0e7227 */ /* 0x000fc8000782000e */
[----:B------:R-:W-:Y:S01]  /*31a0*/  IMAD.X R3, R3, 0x1, R13, P0 ;  /* 0x0000000103037824 */ /* 0x000fe200000e060d */
[----:B------:R-:W-:-:S04]  /*31b0*/  IADD3 R15, P2, PT, R17, R14, RZ ;  /* 0x0000000e110f7210 */ /* 0x000fc80007f5e0ff */
[----:B------:R-:W-:Y:S01]  /*31c0*/  IADD3.X R3, PT, PT, RZ, RZ, R3, P2, P1 ;  /* 0x000000ffff037210 */ /* 0x000fe200017e2403 */
[----:B------:R-:W-:-:S03]  /*31d0*/  IMAD.WIDE.U32 R12, R15, R7, RZ ;  /* 0x000000070f0c7225 */ /* 0x000fc600078e00ff */
[----:B------:R-:W-:Y:S01]  /*31e0*/  IADD3 R11, P0, PT, RZ, -R12, RZ ;  /* 0x8000000cff0b7210 */ /* 0x000fe20007f1e0ff */
[----:B------:R-:W-:Y:S02]  /*31f0*/  IMAD R12, R3, R7, R13 ;  /* 0x00000007030c7224 */ /* 0x000fe400078e020d */
[----:B------:R-:W-:Y:S02]  /*3200*/  HFMA2 R13, -RZ, RZ, 0, 0 ;  /* 0x00000000ff0d7431 */ /* 0x000fe400000001ff */
[----:B------:R-:W-:-:S04]  /*3210*/  IMAD.HI.U32 R14, R15, R11, RZ ;  /* 0x0000000b0f0e7227 */ /* 0x000fc800078e00ff */
[----:B------:R-:W-:-:S04]  /*3220*/  IMAD.X R12, RZ, RZ, ~R12, P0 ;  /* 0x000000ffff0c7224 */ /* 0x000fc800000e0e0c */
[----:B------:R-:W-:-:S04]  /*3230*/  IMAD.WIDE.U32 R14, P0, R15, R12, R14 ;  /* 0x0000000c0f0e7225 */ /* 0x000fc8000780000e */
[C---:B------:R-:W-:Y:S02]  /*3240*/  IMAD R16, R3.reuse, R12, RZ ;  /* 0x0000000c03107224 */ /* 0x040fe400078e02ff */
[----:B------:R-:W-:-:S04]  /*3250*/  IMAD.HI.U32 R11, P1, R3, R11, R14 ;  /* 0x0000000b030b7227 */ /* 0x000fc8000782000e */
[----:B------:R-:W-:Y:S01]  /*3260*/  IMAD.HI.U32 R12, R3, R12, RZ ;  /* 0x0000000c030c7227 */ /* 0x000fe200078e00ff */
[----:B------:R-:W-:-:S03]  /*3270*/  IADD3 R11, P2, PT, R16, R11, RZ ;  /* 0x0000000b100b7210 */ /* 0x000fc60007f5e0ff */
[----:B------:R-:W-:Y:S02]  /*3280*/  IMAD.X R3, R12, 0x1, R3, P0 ;  /* 0x000000010c037824 */ /* 0x000fe400000e0603 */
[----:B------:R-:W-:-:S03]  /*3290*/  IMAD.HI.U32 R12, R11, R0, RZ ;  /* 0x000000000b0c7227 */ /* 0x000fc600078e00ff */
[----:B------:R-:W-:Y:S01]  /*32a0*/  IADD3.X R3, PT, PT, RZ, RZ, R3, P2, P1 ;  /* 0x000000ffff037210 */ /* 0x000fe200017e2403 */
[----:B------:R-:W-:-:S04]  /*32b0*/  IMAD.WIDE.U32 R12, R11, R2, R12 ;  /* 0x000000020b0c7225 */ /* 0x000fc800078e000c */
[C---:B------:R-:W-:Y:S02]  /*32c0*/  IMAD R11, R3.reuse, R2, RZ ;  /* 0x00000002030b7224 */ /* 0x040fe400078e02ff */
[----:B------:R-:W-:-:S04]  /*32d0*/  IMAD.HI.U32 R12, P0, R3, R0, R12 ;  /* 0x00000000030c7227 */ /* 0x000fc8000780000c */
[----:B------:R-:W-:Y:S01]  /*32e0*/  IMAD.HI.U32 R3, R3, R2, RZ ;  /* 0x0000000203037227 */ /* 0x000fe200078e00ff */
[----:B------:R-:W-:-:S03]  /*32f0*/  IADD3 R14, P1, PT, R11, R12, RZ ;  /* 0x0000000c0b0e7210 */ /* 0x000fc60007f3e0ff */
[----:B------:R-:W-:Y:S02]  /*3300*/  IMAD.X R3, RZ, RZ, R3, P0 ;  /* 0x000000ffff037224 */ /* 0x000fe400000e0603 */
[----:B------:R-:W-:-:S04]  /*3310*/  IMAD.WIDE.U32 R12, R14, R7, RZ ;  /* 0x000000070e0c7225 */ /* 0x000fc800078e00ff */
[----:B------:R-:W-:Y:S01]  /*3320*/  IMAD.X R3, RZ, RZ, R3, P1 ;  /* 0x000000ffff037224 */ /* 0x000fe200008e0603 */
[----:B------:R-:W-:-:S03]  /*3330*/  IADD3 R16, P0, PT, -R12, R0, RZ ;  /* 0x000000000c107210 */ /* 0x000fc60007f1e1ff */
[----:B------:R-:W-:-:S04]  /*3340*/  IMAD R11, R3, R7, R13 ;  /* 0x00000007030b7224 */ /* 0x000fc800078e020d */
[----:B------:R-:W-:Y:S01]  /*3350*/  IMAD.X R13, R2, 0x1, ~R11, P0 ;  /* 0x00000001020d7824 */ /* 0x000fe200000e0e0b */
[----:B------:R-:W-:Y:S02]  /*3360*/  ISETP.GE.U32.AND P0, PT, R16, R7, PT ;  /* 0x000000071000720c */ /* 0x000fe40003f06070 */
[----:B------:R-:W-:Y:S02]  /*3370*/  IADD3 R2, P1, PT, -R7, R16, RZ ;  /* 0x0000001007027210 */ /* 0x000fe40007f3e1ff */
[----:B------:R-:W-:Y:S02]  /*3380*/  IADD3 R11, P2, PT, R14, 0x1, RZ ;  /* 0x000000010e0b7810 */ /* 0x000fe40007f5e0ff */
[C---:B------:R-:W-:Y:S02]  /*3390*/  ISETP.GE.U32.AND.EX P0, PT, R13.reuse, RZ, PT, P0 ;  /* 0x000000ff0d00720c */ /* 0x040fe40003f06100 */
[----:B------:R-:W-:Y:S02]  /*33a0*/  IADD3.X R12, PT, PT, R13, -0x1, RZ, P1, !PT ;  /* 0xffffffff0d0c7810 */ /* 0x000fe40000ffe4ff */
[----:B------:R-:W-:-:S02]  /*33b0*/  IADD3.X R0, PT, PT, RZ, R3, RZ, P2, !PT ;  /* 0x00000003ff007210 */ /* 0x000fc400017fe4ff */
[----:B------:R-:W-:Y:S02]  /*33c0*/  SEL R2, R2, R16, P0 ;  /* 0x0000001002027207 */ /* 0x000fe40000000000 */
[----:B------:R-:W-:Y:S02]  /*33d0*/  SEL R11, R11, R14, P0 ;  /* 0x0000000e0b0b7207 */ /* 0x000fe40000000000 */
[----:B------:R-:W-:Y:S02]  /*33e0*/  SEL R12, R12, R13, P0 ;  /* 0x0000000d0c0c7207 */ /* 0x000fe40000000000 */
[----:B------:R-:W-:Y:S02]  /*33f0*/  SEL R0, R0, R3, P0 ;  /* 0x0000000300007207 */ /* 0x000fe40000000000 */
[----:B------:R-:W-:Y:S02]  /*3400*/  ISETP.GE.U32.AND P0, PT, R2, R7, PT ;  /* 0x000000070200720c */ /* 0x000fe40003f06070 */
[----:B------:R-:W-:-:S02]  /*3410*/  IADD3 R2, P2, PT, R11, 0x1, RZ ;  /* 0x000000010b027810 */ /* 0x000fc40007f5e0ff */
[----:B------:R-:W-:Y:S02]  /*3420*/  ISETP.GE.U32.AND.EX P0, PT, R12, RZ, PT, P0 ;  /* 0x000000ff0c00720c */ /* 0x000fe40003f06100 */
[----:B------:R-:W-:Y:S01]  /*3430*/  ISETP.NE.U32.AND P1, PT, R7, RZ, PT ;  /* 0x000000ff0700720c */ /* 0x000fe20003f25070 */
[----:B------:R-:W-:Y:S01]  /*3440*/  IMAD.X R3, RZ, RZ, R0, P2 ;  /* 0x000000ffff037224 */ /* 0x000fe200010e0600 */
[----:B------:R-:W-:Y:S01]  /*3450*/  SEL R2, R2, R11, P0 ;  /* 0x0000000b02027207 */ /* 0x000fe20000000000 */
[----:B------:R-:W-:Y:S01]  /*3460*/  IMAD.MOV.U32 R11, RZ, RZ, 0x0 ;  /* 0x00000000ff0b7424 */ /* 0x000fe200078e00ff */
[----:B------:R-:W-:Y:S02]  /*3470*/  ISETP.NE.AND.EX P1, PT, RZ, RZ, PT, P1 ;  /* 0x000000ffff00720c */ /* 0x000fe40003f25310 */
[----:B------:R-:W-:Y:S02]  /*3480*/  SEL R3, R3, R0, P0 ;  /* 0x0000000003037207 */ /* 0x000fe40000000000 */
[----:B------:R-:W-:-:S02]  /*3490*/  SEL R2, R2, 0xffffffff, P1 ;  /* 0xffffffff02027807 */ /* 0x000fc40000800000 */
[----:B------:R-:W-:Y:S01]  /*34a0*/  SEL R3, R3, 0xffffffff, P1 ;  /* 0xffffffff03037807 */ /* 0x000fe20000800000 */
[----:B------:R-:W-:Y:S06]  /*34b0*/  RET.REL.NODEC R10 `(_Z6lookupPdldlS_) ;  /* 0xffffffc80ad07950 */ /* 0x000fec0003c3ffff */
.L_x_48:
[----:B------:R-:W-:-:S00]  /*34c0*/  BRA `(.L_x_48) ;  /* 0xfffffffc00fc7947 */ /* 0x000fc0000383ffff */
[----:B------:R-:W-:-:S00]  /*34d0*/  NOP ;  /* 0x0000000000007918 */ /* 0x000fc00000000000 */
        /* <DEDUP_REMOVED lines=10> */
.L_x_50:


//--------------------- .nv.shared._Z6lookupPdldlS_ --------------------------
	.section	.nv.shared._Z6lookupPdldlS_,"aw",@nobits
	.sectionflags	@""
	.align	8
.nv.shared._Z6lookupPdldlS_:
	.zero		2048


//--------------------- .nv.shared.reserved.0     --------------------------
	.section	.nv.shared.reserved.0,"aw",@nobits
	.weak		__nv_reservedSMEM_offset_0_alias
	.size		__nv_reservedSMEM_offset_0_alias, 0, 64
	.other		__nv_reservedSMEM_offset_0_alias,@"STO_CUDA_RESERVED_SHARED STV_DEFAULT"
__nv_reservedSMEM_offset_0_alias:
	.zero		0
	.zero		64


//--------------------- .nv.constant0._Z6lookupPdldlS_ --------------------------
	.section	.nv.constant0._Z6lookupPdldlS_,"a",@progbits
	.sectionflags	@""
	.align	4
.nv.constant0._Z6lookupPdldlS_:
	.zero		936


//--------------------- SYMBOLS --------------------------

	.type		.nv.reservedSmem.offset0,@object
	.size		.nv.reservedSmem.offset0,0x4
	.type		.nv.reservedSmem.cap,@object
	.size		.nv.reservedSmem.cap,0x4
